//
// Generated by NVIDIA NVVM Compiler
//
// Compiler Build ID: CL-36424714
// Cuda compilation tools, release 13.0, V13.0.88
// Based on NVVM 20.0.0
//

.version 9.0
.target sm_100
.address_size 64

	// .globl	_Z11setlogPolariP9Point_rgb
.global .align 4 .b8 __cudart_i2opi_f[24] = {65, 144, 67, 60, 153, 149, 98, 219, 192, 221, 52, 245, 209, 87, 39, 252, 41, 21, 68, 78, 110, 131, 249, 162};

.visible .entry _Z11setlogPolariP9Point_rgb(
	.param .u32 _Z11setlogPolariP9Point_rgb_param_0,
	.param .u64 .ptr .align 1 _Z11setlogPolariP9Point_rgb_param_1
)
{
	.reg .pred 	%p<2>;
	.reg .b32 	%r<8>;
	.reg .b64 	%rd<5>;

	ld.param.u32 	%r2, [_Z11setlogPolariP9Point_rgb_param_0];
	ld.param.u64 	%rd1, [_Z11setlogPolariP9Point_rgb_param_1];
	mov.u32 	%r3, %ctaid.x;
	mov.u32 	%r4, %ntid.x;
	mov.u32 	%r5, %tid.x;
	mad.lo.s32 	%r1, %r3, %r4, %r5;
	setp.ge.s32 	%p1, %r1, %r2;
	@%p1 bra 	$L__BB0_2;
	cvta.to.global.u64 	%rd2, %rd1;
	mul.wide.s32 	%rd3, %r1, 24;
	add.s64 	%rd4, %rd2, %rd3;
	mov.b32 	%r6, 1120403456;
	st.global.u32 	[%rd4+16], %r6;
	mov.b32 	%r7, 0;
	st.global.u32 	[%rd4+12], %r7;
$L__BB0_2:
	ret;

}
	// .globl	_Z23logPolarTransformKernelP5PointifiiiP9Point_rgb4Gaze8Vector3dS4_f
.visible .entry _Z23logPolarTransformKernelP5PointifiiiP9Point_rgb4Gaze8Vector3dS4_f(
	.param .u64 .ptr .align 1 _Z23logPolarTransformKernelP5PointifiiiP9Point_rgb4Gaze8Vector3dS4_f_param_0,
	.param .u32 _Z23logPolarTransformKernelP5PointifiiiP9Point_rgb4Gaze8Vector3dS4_f_param_1,
	.param .f32 _Z23logPolarTransformKernelP5PointifiiiP9Point_rgb4Gaze8Vector3dS4_f_param_2,
	.param .u32 _Z23logPolarTransformKernelP5PointifiiiP9Point_rgb4Gaze8Vector3dS4_f_param_3,
	.param .u32 _Z23logPolarTransformKernelP5PointifiiiP9Point_rgb4Gaze8Vector3dS4_f_param_4,
	.param .u32 _Z23logPolarTransformKernelP5PointifiiiP9Point_rgb4Gaze8Vector3dS4_f_param_5,
	.param .u64 .ptr .align 1 _Z23logPolarTransformKernelP5PointifiiiP9Point_rgb4Gaze8Vector3dS4_f_param_6,
	.param .align 4 .b8 _Z23logPolarTransformKernelP5PointifiiiP9Point_rgb4Gaze8Vector3dS4_f_param_7[72],
	.param .align 4 .b8 _Z23logPolarTransformKernelP5PointifiiiP9Point_rgb4Gaze8Vector3dS4_f_param_8[12],
	.param .align 4 .b8 _Z23logPolarTransformKernelP5PointifiiiP9Point_rgb4Gaze8Vector3dS4_f_param_9[12],
	.param .f32 _Z23logPolarTransformKernelP5PointifiiiP9Point_rgb4Gaze8Vector3dS4_f_param_10
)
{
	.reg .pred 	%p<23>;
	.reg .b32 	%r<43>;
	.reg .b32 	%f<121>;
	.reg .b64 	%rd<10>;
	.reg .b64 	%fd<9>;

	ld.param.f32 	%f21, [_Z23logPolarTransformKernelP5PointifiiiP9Point_rgb4Gaze8Vector3dS4_f_param_7+44];
	ld.param.f32 	%f20, [_Z23logPolarTransformKernelP5PointifiiiP9Point_rgb4Gaze8Vector3dS4_f_param_7+40];
	ld.param.f32 	%f19, [_Z23logPolarTransformKernelP5PointifiiiP9Point_rgb4Gaze8Vector3dS4_f_param_7+36];
	ld.param.f32 	%f17, [_Z23logPolarTransformKernelP5PointifiiiP9Point_rgb4Gaze8Vector3dS4_f_param_7+8];
	ld.param.f32 	%f16, [_Z23logPolarTransformKernelP5PointifiiiP9Point_rgb4Gaze8Vector3dS4_f_param_7+4];
	ld.param.f32 	%f15, [_Z23logPolarTransformKernelP5PointifiiiP9Point_rgb4Gaze8Vector3dS4_f_param_7];
	ld.param.u64 	%rd3, [_Z23logPolarTransformKernelP5PointifiiiP9Point_rgb4Gaze8Vector3dS4_f_param_0];
	ld.param.f32 	%f1, [_Z23logPolarTransformKernelP5PointifiiiP9Point_rgb4Gaze8Vector3dS4_f_param_8];
	ld.param.f32 	%f2, [_Z23logPolarTransformKernelP5PointifiiiP9Point_rgb4Gaze8Vector3dS4_f_param_8+4];
	ld.param.f32 	%f3, [_Z23logPolarTransformKernelP5PointifiiiP9Point_rgb4Gaze8Vector3dS4_f_param_8+8];
	ld.param.f32 	%f4, [_Z23logPolarTransformKernelP5PointifiiiP9Point_rgb4Gaze8Vector3dS4_f_param_9];
	ld.param.f32 	%f5, [_Z23logPolarTransformKernelP5PointifiiiP9Point_rgb4Gaze8Vector3dS4_f_param_9+4];
	ld.param.f32 	%f6, [_Z23logPolarTransformKernelP5PointifiiiP9Point_rgb4Gaze8Vector3dS4_f_param_9+8];
	ld.param.u32 	%r25, [_Z23logPolarTransformKernelP5PointifiiiP9Point_rgb4Gaze8Vector3dS4_f_param_1];
	ld.param.f32 	%f14, [_Z23logPolarTransformKernelP5PointifiiiP9Point_rgb4Gaze8Vector3dS4_f_param_2];
	ld.param.u32 	%r12, [_Z23logPolarTransformKernelP5PointifiiiP9Point_rgb4Gaze8Vector3dS4_f_param_3];
	ld.param.u32 	%r13, [_Z23logPolarTransformKernelP5PointifiiiP9Point_rgb4Gaze8Vector3dS4_f_param_4];
	ld.param.u32 	%r14, [_Z23logPolarTransformKernelP5PointifiiiP9Point_rgb4Gaze8Vector3dS4_f_param_5];
	ld.param.u64 	%rd4, [_Z23logPolarTransformKernelP5PointifiiiP9Point_rgb4Gaze8Vector3dS4_f_param_6];
	ld.param.f32 	%f23, [_Z23logPolarTransformKernelP5PointifiiiP9Point_rgb4Gaze8Vector3dS4_f_param_10];
	mov.u32 	%r26, %ctaid.x;
	mov.u32 	%r27, %ntid.x;
	mov.u32 	%r28, %tid.x;
	mad.lo.s32 	%r1, %r26, %r27, %r28;
	setp.ge.s32 	%p1, %r1, %r25;
	@%p1 bra 	$L__BB1_10;
	cvta.to.global.u64 	%rd5, %rd3;
	mul.wide.s32 	%rd6, %r1, 36;
	add.s64 	%rd1, %rd5, %rd6;
	ld.global.f32 	%f24, [%rd1];
	ld.global.f32 	%f25, [%rd1+4];
	ld.global.f32 	%f26, [%rd1+8];
	sub.f32 	%f7, %f24, %f15;
	sub.f32 	%f8, %f25, %f16;
	sub.f32 	%f9, %f26, %f17;
	mul.f32 	%f27, %f20, %f8;
	fma.rn.f32 	%f28, %f19, %f7, %f27;
	fma.rn.f32 	%f10, %f21, %f9, %f28;
	setp.le.f32 	%p2, %f10, 0f3A83126F;
	@%p2 bra 	$L__BB1_10;
	ld.global.u32 	%r2, [%rd1+12];
	ld.global.u32 	%r3, [%rd1+16];
	ld.global.u32 	%r4, [%rd1+20];
	ld.global.u32 	%r5, [%rd1+32];
	div.rn.f32 	%f29, %f7, %f10;
	div.rn.f32 	%f30, %f8, %f10;
	div.rn.f32 	%f31, %f9, %f10;
	mul.f32 	%f32, %f2, %f30;
	fma.rn.f32 	%f33, %f1, %f29, %f32;
	fma.rn.f32 	%f34, %f3, %f31, %f33;
	mul.f32 	%f35, %f5, %f30;
	fma.rn.f32 	%f36, %f4, %f29, %f35;
	fma.rn.f32 	%f37, %f6, %f31, %f36;
	abs.f32 	%f38, %f34;
	abs.f32 	%f39, %f37;
	setp.gt.f32 	%p3, %f39, %f38;
	selp.f32 	%f40, %f39, %f38, %p3;
	selp.f32 	%f41, %f38, %f39, %p3;
	div.rn.f32 	%f42, %f41, %f40;
	mul.f32 	%f43, %f42, %f42;
	fma.rn.f32 	%f44, %f43, 0f3B33710B, 0fBC807748;
	fma.rn.f32 	%f45, %f44, %f43, 0f3D2CDAB2;
	fma.rn.f32 	%f46, %f45, %f43, 0fBD992D10;
	fma.rn.f32 	%f47, %f46, %f43, 0f3DD9EA6C;
	fma.rn.f32 	%f48, %f47, %f43, 0fBE117CB1;
	fma.rn.f32 	%f49, %f48, %f43, 0f3E4CBCE0;
	fma.rn.f32 	%f50, %f49, %f43, 0fBEAAAA7D;
	mul.f32 	%f51, %f43, %f50;
	fma.rn.f32 	%f52, %f51, %f42, %f42;
	neg.f32 	%f53, %f52;
	fma.rn.f32 	%f54, 0f3F6EE581, 0f3FD774EB, %f53;
	selp.f32 	%f55, %f54, %f52, %p3;
	selp.f32 	%f56, 0f3F6EE581, 0f3FEEE581, %p3;
	selp.f32 	%f57, %f52, %f53, %p3;
	mov.b32 	%r29, %f34;
	fma.rn.f32 	%f58, %f56, 0f3FD774EB, %f57;
	setp.lt.s32 	%p4, %r29, 0;
	selp.f32 	%f59, %f58, %f55, %p4;
	add.f32 	%f60, %f38, %f39;
	setp.eq.f32 	%p5, %f40, 0f00000000;
	selp.f32 	%f61, 0f40490FDB, 0f00000000, %p4;
	setp.eq.f32 	%p6, %f38, %f39;
	selp.f32 	%f62, 0f4016CBE4, 0f3F490FDB, %p4;
	selp.f32 	%f63, %f62, %f59, %p6;
	selp.f32 	%f64, %f61, %f63, %p5;
	abs.f32 	%f65, %f60;
	setp.nan.f32 	%p7, %f65, %f65;
	copysign.f32 	%f66, %f37, %f64;
	selp.f32 	%f67, %f60, %f66, %p7;
	mul.f32 	%f68, %f37, %f37;
	fma.rn.f32 	%f69, %f34, %f34, %f68;
	sqrt.rn.f32 	%f70, %f69;
	max.f32 	%f71, %f70, %f14;
	div.rn.f32 	%f72, %f71, %f14;
	setp.lt.f32 	%p8, %f72, 0f00800000;
	mul.f32 	%f73, %f72, 0f4B000000;
	selp.f32 	%f74, %f73, %f72, %p8;
	selp.f32 	%f75, 0fC1B80000, 0f00000000, %p8;
	mov.b32 	%r30, %f74;
	add.s32 	%r31, %r30, -1059760811;
	and.b32  	%r32, %r31, -8388608;
	sub.s32 	%r33, %r30, %r32;
	mov.b32 	%f76, %r33;
	cvt.rn.f32.s32 	%f77, %r32;
	fma.rn.f32 	%f78, %f77, 0f34000000, %f75;
	add.f32 	%f79, %f76, 0fBF800000;
	fma.rn.f32 	%f80, %f79, 0fBE055027, 0f3E1039F6;
	fma.rn.f32 	%f81, %f80, %f79, 0fBDF8CDCC;
	fma.rn.f32 	%f82, %f81, %f79, 0f3E0F2955;
	fma.rn.f32 	%f83, %f82, %f79, 0fBE2AD8B9;
	fma.rn.f32 	%f84, %f83, %f79, 0f3E4CED0B;
	fma.rn.f32 	%f85, %f84, %f79, 0fBE7FFF22;
	fma.rn.f32 	%f86, %f85, %f79, 0f3EAAAA78;
	fma.rn.f32 	%f87, %f86, %f79, 0fBF000000;
	mul.f32 	%f88, %f79, %f87;
	fma.rn.f32 	%f89, %f88, %f79, %f79;
	fma.rn.f32 	%f90, %f78, 0f3F317218, %f89;
	setp.gt.u32 	%p9, %r30, 2139095039;
	fma.rn.f32 	%f91, %f74, 0f7F800000, 0f7F800000;
	selp.f32 	%f92, %f91, %f90, %p9;
	setp.eq.f32 	%p10, %f74, 0f00000000;
	selp.f32 	%f93, 0fFF800000, %f92, %p10;
	cvt.rn.f64.s32 	%fd1, %r13;
	add.f64 	%fd2, %fd1, 0d400921FB54442D18;
	add.f64 	%fd3, %fd1, 0dC00921FB54442D18;
	div.rn.f64 	%fd4, %fd2, %fd3;
	cvt.rn.f32.f64 	%f94, %fd4;
	setp.lt.f32 	%p11, %f94, 0f00800000;
	mul.f32 	%f95, %f94, 0f4B000000;
	selp.f32 	%f96, %f95, %f94, %p11;
	selp.f32 	%f97, 0fC1B80000, 0f00000000, %p11;
	mov.b32 	%r34, %f96;
	add.s32 	%r35, %r34, -1059760811;
	and.b32  	%r36, %r35, -8388608;
	sub.s32 	%r37, %r34, %r36;
	mov.b32 	%f98, %r37;
	cvt.rn.f32.s32 	%f99, %r36;
	fma.rn.f32 	%f100, %f99, 0f34000000, %f97;
	add.f32 	%f101, %f98, 0fBF800000;
	fma.rn.f32 	%f102, %f101, 0fBE055027, 0f3E1039F6;
	fma.rn.f32 	%f103, %f102, %f101, 0fBDF8CDCC;
	fma.rn.f32 	%f104, %f103, %f101, 0f3E0F2955;
	fma.rn.f32 	%f105, %f104, %f101, 0fBE2AD8B9;
	fma.rn.f32 	%f106, %f105, %f101, 0f3E4CED0B;
	fma.rn.f32 	%f107, %f106, %f101, 0fBE7FFF22;
	fma.rn.f32 	%f108, %f107, %f101, 0f3EAAAA78;
	fma.rn.f32 	%f109, %f108, %f101, 0fBF000000;
	mul.f32 	%f110, %f101, %f109;
	fma.rn.f32 	%f111, %f110, %f101, %f101;
	fma.rn.f32 	%f112, %f100, 0f3F317218, %f111;
	setp.gt.u32 	%p12, %r34, 2139095039;
	fma.rn.f32 	%f113, %f96, 0f7F800000, 0f7F800000;
	selp.f32 	%f114, %f113, %f112, %p12;
	setp.eq.f32 	%p13, %f96, 0f00000000;
	selp.f32 	%f115, 0fFF800000, %f114, %p13;
	div.rn.f32 	%f116, %f93, %f115;
	div.rn.f32 	%f117, %f116, %f23;
	cvt.rzi.s32.f32 	%r6, %f117;
	cvt.f64.f32 	%fd5, %f67;
	add.f64 	%fd6, %fd5, 0d400921FB54442D18;
	mul.f64 	%fd7, %fd6, %fd1;
	div.rn.f64 	%fd8, %fd7, 0d401921FB54442D18;
	cvt.rzi.s32.f64 	%r38, %fd8;
	setp.ge.s32 	%p14, %r6, %r12;
	setp.ge.s32 	%p15, %r38, %r13;
	or.pred  	%p16, %p14, %p15;
	setp.lt.s32 	%p17, %r6, 0;
	or.pred  	%p18, %p17, %p16;
	@%p18 bra 	$L__BB1_10;
	mad.lo.s32 	%r39, %r6, %r13, %r38;
	mul.lo.s32 	%r40, %r39, %r14;
	cvta.to.global.u64 	%rd7, %rd4;
	mul.wide.s32 	%rd8, %r40, 24;
	add.s64 	%rd9, %rd7, %rd8;
	add.s64 	%rd2, %rd9, 16;
	ld.global.f32 	%f120, [%rd9+16];
	setp.le.f32 	%p19, %f120, %f10;
	@%p19 bra 	$L__BB1_8;
	mov.b32 	%r42, %f120;
	mov.b32 	%r9, %f10;
$L__BB1_5:
	mov.b32 	%f118, %r42;
	setp.ge.f32 	%p20, %f10, %f118;
	@%p20 bra 	$L__BB1_7;
	atom.relaxed.global.cas.b32 	%r11, [%rd2], %r42, %r9;
	setp.ne.s32 	%p21, %r42, %r11;
	mov.u32 	%r42, %r11;
	@%p21 bra 	$L__BB1_5;
$L__BB1_7:
	ld.global.f32 	%f120, [%rd2];
$L__BB1_8:
	add.f32 	%f119, %f120, 0f3B03126F;
	setp.gtu.f32 	%p22, %f10, %f119;
	@%p22 bra 	$L__BB1_10;
	st.global.u32 	[%rd2+-16], %r2;
	st.global.u32 	[%rd2+-12], %r3;
	st.global.u32 	[%rd2+-8], %r4;
	mov.b32 	%r41, 1;
	st.global.u32 	[%rd2+-4], %r41;
	st.global.u32 	[%rd2+4], %r5;
$L__BB1_10:
	ret;

}
	// .globl	_Z25logPolarToCartesianKernelP9Point_rgbiiiP5Pointif4Gaze8Vector3dS4_f
.visible .entry _Z25logPolarToCartesianKernelP9Point_rgbiiiP5Pointif4Gaze8Vector3dS4_f(
	.param .u64 .ptr .align 1 _Z25logPolarToCartesianKernelP9Point_rgbiiiP5Pointif4Gaze8Vector3dS4_f_param_0,
	.param .u32 _Z25logPolarToCartesianKernelP9Point_rgbiiiP5Pointif4Gaze8Vector3dS4_f_param_1,
	.param .u32 _Z25logPolarToCartesianKernelP9Point_rgbiiiP5Pointif4Gaze8Vector3dS4_f_param_2,
	.param .u32 _Z25logPolarToCartesianKernelP9Point_rgbiiiP5Pointif4Gaze8Vector3dS4_f_param_3,
	.param .u64 .ptr .align 1 _Z25logPolarToCartesianKernelP9Point_rgbiiiP5Pointif4Gaze8Vector3dS4_f_param_4,
	.param .u32 _Z25logPolarToCartesianKernelP9Point_rgbiiiP5Pointif4Gaze8Vector3dS4_f_param_5,
	.param .f32 _Z25logPolarToCartesianKernelP9Point_rgbiiiP5Pointif4Gaze8Vector3dS4_f_param_6,
	.param .align 4 .b8 _Z25logPolarToCartesianKernelP9Point_rgbiiiP5Pointif4Gaze8Vector3dS4_f_param_7[72],
	.param .align 4 .b8 _Z25logPolarToCartesianKernelP9Point_rgbiiiP5Pointif4Gaze8Vector3dS4_f_param_8[12],
	.param .align 4 .b8 _Z25logPolarToCartesianKernelP9Point_rgbiiiP5Pointif4Gaze8Vector3dS4_f_param_9[12],
	.param .f32 _Z25logPolarToCartesianKernelP9Point_rgbiiiP5Pointif4Gaze8Vector3dS4_f_param_10
)
{
	.local .align 4 .b8 	__local_depot2[28];
	.reg .b64 	%SP;
	.reg .b64 	%SPL;
	.reg .pred 	%p<41>;
	.reg .b32 	%r<121>;
	.reg .b32 	%f<165>;
	.reg .b64 	%rd<50>;
	.reg .b64 	%fd<11>;

	mov.u64 	%SPL, __local_depot2;
	ld.param.f32 	%f44, [_Z25logPolarToCartesianKernelP9Point_rgbiiiP5Pointif4Gaze8Vector3dS4_f_param_9+8];
	ld.param.f32 	%f43, [_Z25logPolarToCartesianKernelP9Point_rgbiiiP5Pointif4Gaze8Vector3dS4_f_param_9+4];
	ld.param.f32 	%f42, [_Z25logPolarToCartesianKernelP9Point_rgbiiiP5Pointif4Gaze8Vector3dS4_f_param_9];
	ld.param.f32 	%f41, [_Z25logPolarToCartesianKernelP9Point_rgbiiiP5Pointif4Gaze8Vector3dS4_f_param_8+8];
	ld.param.f32 	%f40, [_Z25logPolarToCartesianKernelP9Point_rgbiiiP5Pointif4Gaze8Vector3dS4_f_param_8+4];
	ld.param.f32 	%f39, [_Z25logPolarToCartesianKernelP9Point_rgbiiiP5Pointif4Gaze8Vector3dS4_f_param_8];
	ld.param.f32 	%f37, [_Z25logPolarToCartesianKernelP9Point_rgbiiiP5Pointif4Gaze8Vector3dS4_f_param_7+44];
	ld.param.f32 	%f36, [_Z25logPolarToCartesianKernelP9Point_rgbiiiP5Pointif4Gaze8Vector3dS4_f_param_7+40];
	ld.param.f32 	%f35, [_Z25logPolarToCartesianKernelP9Point_rgbiiiP5Pointif4Gaze8Vector3dS4_f_param_7+36];
	ld.param.f32 	%f33, [_Z25logPolarToCartesianKernelP9Point_rgbiiiP5Pointif4Gaze8Vector3dS4_f_param_7+8];
	ld.param.f32 	%f32, [_Z25logPolarToCartesianKernelP9Point_rgbiiiP5Pointif4Gaze8Vector3dS4_f_param_7+4];
	ld.param.f32 	%f31, [_Z25logPolarToCartesianKernelP9Point_rgbiiiP5Pointif4Gaze8Vector3dS4_f_param_7];
	ld.param.u64 	%rd18, [_Z25logPolarToCartesianKernelP9Point_rgbiiiP5Pointif4Gaze8Vector3dS4_f_param_0];
	ld.param.u32 	%r30, [_Z25logPolarToCartesianKernelP9Point_rgbiiiP5Pointif4Gaze8Vector3dS4_f_param_2];
	ld.param.u32 	%r31, [_Z25logPolarToCartesianKernelP9Point_rgbiiiP5Pointif4Gaze8Vector3dS4_f_param_3];
	ld.param.u64 	%rd19, [_Z25logPolarToCartesianKernelP9Point_rgbiiiP5Pointif4Gaze8Vector3dS4_f_param_4];
	ld.param.u32 	%r42, [_Z25logPolarToCartesianKernelP9Point_rgbiiiP5Pointif4Gaze8Vector3dS4_f_param_5];
	ld.param.f32 	%f30, [_Z25logPolarToCartesianKernelP9Point_rgbiiiP5Pointif4Gaze8Vector3dS4_f_param_6];
	ld.param.f32 	%f45, [_Z25logPolarToCartesianKernelP9Point_rgbiiiP5Pointif4Gaze8Vector3dS4_f_param_10];
	cvta.to.global.u64 	%rd1, %rd19;
	add.u64 	%rd2, %SPL, 0;
	mov.u32 	%r43, %ctaid.x;
	mov.u32 	%r44, %ntid.x;
	mov.u32 	%r45, %tid.x;
	mad.lo.s32 	%r1, %r43, %r44, %r45;
	setp.ge.s32 	%p1, %r1, %r42;
	@%p1 bra 	$L__BB2_29;
	cvta.to.global.u64 	%rd21, %rd18;
	mul.wide.s32 	%rd22, %r1, 24;
	add.s64 	%rd23, %rd21, %rd22;
	add.s64 	%rd3, %rd23, 16;
	ld.global.f32 	%f8, [%rd23+16];
	setp.ge.f32 	%p2, %f8, 0f42C60000;
	@%p2 bra 	$L__BB2_3;
	ld.global.u32 	%r46, [%rd3+-4];
	setp.ne.s32 	%p3, %r46, 0;
	mov.f32 	%f162, 0f3F800000;
	@%p3 bra 	$L__BB2_4;
$L__BB2_3:
	mul.wide.s32 	%rd42, %r1, 36;
	add.s64 	%rd43, %rd1, %rd42;
	mov.b32 	%r112, 0;
	st.global.u32 	[%rd43+28], %r112;
	bra.uni 	$L__BB2_29;
$L__BB2_4:
	mul.lo.s32 	%r47, %r31, %r30;
	div.s32 	%r48, %r1, %r47;
	div.s32 	%r2, %r1, %r31;
	cvt.rn.f64.s32 	%fd1, %r30;
	add.f64 	%fd2, %fd1, 0d400921FB54442D18;
	add.f64 	%fd3, %fd1, 0dC00921FB54442D18;
	div.rn.f64 	%fd4, %fd2, %fd3;
	cvt.rn.f32.f64 	%f9, %fd4;
	cvt.rn.f32.s32 	%f47, %r48;
	mul.f32 	%f10, %f45, %f47;
	mul.f32 	%f48, %f10, 0f3F000000;
	cvt.rzi.f32.f32 	%f49, %f48;
	add.f32 	%f50, %f49, %f49;
	sub.f32 	%f51, %f10, %f50;
	abs.f32 	%f11, %f51;
	abs.f32 	%f12, %f9;
	setp.lt.f32 	%p4, %f12, 0f00800000;
	mul.f32 	%f52, %f12, 0f4B800000;
	selp.f32 	%f53, %f52, %f12, %p4;
	selp.f32 	%f54, 0fC1C00000, 0f00000000, %p4;
	mov.b32 	%r49, %f53;
	add.s32 	%r50, %r49, -1060439283;
	and.b32  	%r51, %r50, -8388608;
	sub.s32 	%r52, %r49, %r51;
	mov.b32 	%f55, %r52;
	cvt.rn.f32.s32 	%f56, %r51;
	fma.rn.f32 	%f57, %f56, 0f34000000, %f54;
	add.f32 	%f58, %f55, 0fBF800000;
	add.f32 	%f59, %f55, 0f3F800000;
	rcp.approx.ftz.f32 	%f60, %f59;
	add.f32 	%f61, %f58, %f58;
	mul.f32 	%f62, %f61, %f60;
	mul.f32 	%f63, %f62, %f62;
	sub.f32 	%f64, %f58, %f62;
	add.f32 	%f65, %f64, %f64;
	neg.f32 	%f66, %f62;
	fma.rn.f32 	%f67, %f66, %f58, %f65;
	mul.rn.f32 	%f68, %f60, %f67;
	fma.rn.f32 	%f69, %f63, 0f3A2C32E4, 0f3B52E7DB;
	fma.rn.f32 	%f70, %f69, %f63, 0f3C93BB73;
	fma.rn.f32 	%f71, %f70, %f63, 0f3DF6384F;
	mul.rn.f32 	%f72, %f71, %f63;
	fma.rn.f32 	%f73, %f62, 0f3FB8AA3B, %f57;
	sub.f32 	%f74, %f57, %f73;
	fma.rn.f32 	%f75, %f62, 0f3FB8AA3B, %f74;
	fma.rn.f32 	%f76, %f68, 0f3FB8AA3B, %f75;
	fma.rn.f32 	%f77, %f62, 0f32A55E34, %f76;
	mul.f32 	%f78, %f72, 0f40400000;
	fma.rn.f32 	%f79, %f78, %f68, %f77;
	fma.rn.f32 	%f80, %f72, %f62, %f79;
	add.rn.f32 	%f81, %f73, %f80;
	neg.f32 	%f82, %f73;
	add.rn.f32 	%f83, %f81, %f82;
	neg.f32 	%f84, %f83;
	add.rn.f32 	%f85, %f80, %f84;
	mul.rn.f32 	%f86, %f81, %f10;
	neg.f32 	%f87, %f86;
	fma.rn.f32 	%f88, %f81, %f10, %f87;
	fma.rn.f32 	%f89, %f85, %f10, %f88;
	cvt.rni.f32.f32 	%f90, %f86;
	sub.f32 	%f91, %f86, %f90;
	add.f32 	%f92, %f91, %f89;
	fma.rn.f32 	%f93, %f92, 0f391FCB8E, 0f3AAF85ED;
	fma.rn.f32 	%f94, %f93, %f92, 0f3C1D9856;
	fma.rn.f32 	%f95, %f94, %f92, 0f3D6357BB;
	fma.rn.f32 	%f96, %f95, %f92, 0f3E75FDEC;
	fma.rn.f32 	%f97, %f96, %f92, 0f3F317218;
	fma.rn.f32 	%f98, %f97, %f92, 0f3F800000;
	cvt.rzi.s32.f32 	%r53, %f90;
	setp.gt.f32 	%p5, %f90, 0f00000000;
	selp.b32 	%r54, 0, -2097152000, %p5;
	add.s32 	%r55, %r54, 2130706432;
	mov.b32 	%f99, %r55;
	mul.f32 	%f100, %f98, %f99;
	shl.b32 	%r56, %r53, 23;
	sub.s32 	%r57, %r56, %r54;
	mov.b32 	%f101, %r57;
	mul.f32 	%f102, %f100, %f101;
	abs.f32 	%f103, %f86;
	setp.gt.f32 	%p6, %f103, 0f43180000;
	setp.lt.f32 	%p7, %f86, 0f00000000;
	selp.f32 	%f104, 0f00000000, 0f7F800000, %p7;
	selp.f32 	%f13, %f104, %f102, %p6;
	setp.eq.f32 	%p8, %f9, 0f3F800000;
	setp.eq.f32 	%p9, %f10, 0f00000000;
	or.pred  	%p10, %p8, %p9;
	@%p10 bra 	$L__BB2_12;
	setp.num.f32 	%p11, %f12, %f12;
	abs.f32 	%f105, %f10;
	setp.num.f32 	%p12, %f105, %f105;
	and.pred  	%p13, %p11, %p12;
	@%p13 bra 	$L__BB2_7;
	add.rn.f32 	%f162, %f9, %f10;
	bra.uni 	$L__BB2_12;
$L__BB2_7:
	setp.neu.f32 	%p14, %f9, 0f00000000;
	setp.neu.f32 	%p15, %f12, 0f7F800000;
	and.pred  	%p16, %p14, %p15;
	@%p16 bra 	$L__BB2_9;
	setp.neu.f32 	%p23, %f11, 0f3F800000;
	add.f32 	%f110, %f9, %f9;
	mov.b32 	%r58, %f110;
	setp.lt.f32 	%p24, %f10, 0f00000000;
	xor.b32  	%r59, %r58, 2139095040;
	selp.b32 	%r60, %r59, %r58, %p24;
	and.b32  	%r61, %r60, 2147483647;
	selp.b32 	%r62, %r61, %r60, %p23;
	mov.b32 	%f162, %r62;
	bra.uni 	$L__BB2_12;
$L__BB2_9:
	setp.eq.f32 	%p17, %f9, 0fBF800000;
	setp.eq.f32 	%p18, %f105, 0f7F800000;
	and.pred  	%p19, %p17, %p18;
	@%p19 bra 	$L__BB2_12;
	setp.geu.f32 	%p20, %f9, 0f00000000;
	mov.f32 	%f162, %f13;
	@%p20 bra 	$L__BB2_12;
	setp.neu.f32 	%p21, %f11, 0f3F800000;
	neg.f32 	%f107, %f13;
	selp.f32 	%f108, %f13, %f107, %p21;
	cvt.rmi.f32.f32 	%f109, %f10;
	setp.neu.f32 	%p22, %f10, %f109;
	selp.f32 	%f162, 0f7FFFFFFF, %f108, %p22;
$L__BB2_12:
	mul.f32 	%f19, %f30, %f162;
	rem.s32 	%r63, %r2, %r30;
	cvt.rn.f32.s32 	%f111, %r63;
	cvt.rn.f32.s32 	%f112, %r30;
	div.rn.f32 	%f113, %f111, %f112;
	mul.f32 	%f114, %f113, 0f40C90FDB;
	cvt.f64.f32 	%fd5, %f114;
	add.f64 	%fd6, %fd5, 0dC00921FB54442D18;
	cvt.rn.f32.f64 	%f20, %fd6;
	mul.f32 	%f115, %f20, 0f3F22F983;
	cvt.rni.s32.f32 	%r120, %f115;
	cvt.rn.f32.s32 	%f116, %r120;
	fma.rn.f32 	%f117, %f116, 0fBFC90FDA, %f20;
	fma.rn.f32 	%f118, %f116, 0fB3A22168, %f117;
	fma.rn.f32 	%f164, %f116, 0fA7C234C5, %f118;
	abs.f32 	%f22, %f20;
	setp.ltu.f32 	%p25, %f22, 0f47CE4780;
	mov.u32 	%r116, %r120;
	mov.f32 	%f163, %f164;
	@%p25 bra 	$L__BB2_20;
	setp.neu.f32 	%p26, %f22, 0f7F800000;
	@%p26 bra 	$L__BB2_15;
	mov.f32 	%f121, 0f00000000;
	mul.rn.f32 	%f163, %f20, %f121;
	mov.b32 	%r116, 0;
	bra.uni 	$L__BB2_20;
$L__BB2_15:
	mov.b32 	%r4, %f20;
	shl.b32 	%r65, %r4, 8;
	or.b32  	%r5, %r65, -2147483648;
	mov.b64 	%rd46, 0;
	mov.b32 	%r113, 0;
	mov.u64 	%rd44, __cudart_i2opi_f;
	mov.u64 	%rd45, %rd2;
$L__BB2_16:
	.pragma "nounroll";
	ld.global.nc.u32 	%r66, [%rd44];
	mad.wide.u32 	%rd26, %r66, %r5, %rd46;
	shr.u64 	%rd46, %rd26, 32;
	st.local.u32 	[%rd45], %rd26;
	add.s32 	%r113, %r113, 1;
	add.s64 	%rd45, %rd45, 4;
	add.s64 	%rd44, %rd44, 4;
	setp.ne.s32 	%p27, %r113, 6;
	@%p27 bra 	$L__BB2_16;
	shr.u32 	%r67, %r4, 23;
	st.local.u32 	[%rd2+24], %rd46;
	and.b32  	%r8, %r67, 31;
	and.b32  	%r68, %r67, 224;
	add.s32 	%r69, %r68, -128;
	shr.u32 	%r70, %r69, 5;
	mul.wide.u32 	%rd27, %r70, 4;
	sub.s64 	%rd10, %rd2, %rd27;
	ld.local.u32 	%r114, [%rd10+24];
	ld.local.u32 	%r115, [%rd10+20];
	setp.eq.s32 	%p28, %r8, 0;
	@%p28 bra 	$L__BB2_19;
	shf.l.wrap.b32 	%r114, %r115, %r114, %r8;
	ld.local.u32 	%r71, [%rd10+16];
	shf.l.wrap.b32 	%r115, %r71, %r115, %r8;
$L__BB2_19:
	shr.u32 	%r72, %r114, 30;
	shf.l.wrap.b32 	%r73, %r115, %r114, 2;
	shl.b32 	%r74, %r115, 2;
	shr.u32 	%r75, %r73, 31;
	add.s32 	%r76, %r75, %r72;
	neg.s32 	%r77, %r76;
	setp.lt.s32 	%p29, %r4, 0;
	selp.b32 	%r116, %r77, %r76, %p29;
	xor.b32  	%r78, %r73, %r4;
	shr.s32 	%r79, %r73, 31;
	xor.b32  	%r80, %r79, %r73;
	xor.b32  	%r81, %r79, %r74;
	cvt.u64.u32 	%rd28, %r80;
	shl.b64 	%rd29, %rd28, 32;
	cvt.u64.u32 	%rd30, %r81;
	or.b64  	%rd31, %rd29, %rd30;
	cvt.rn.f64.s64 	%fd7, %rd31;
	mul.f64 	%fd8, %fd7, 0d3BF921FB54442D19;
	cvt.rn.f32.f64 	%f119, %fd8;
	neg.f32 	%f120, %f119;
	setp.lt.s32 	%p30, %r78, 0;
	selp.f32 	%f163, %f120, %f119, %p30;
$L__BB2_20:
	setp.ltu.f32 	%p31, %f22, 0f47CE4780;
	add.s32 	%r83, %r116, 1;
	mul.rn.f32 	%f122, %f163, %f163;
	and.b32  	%r84, %r116, 1;
	setp.eq.b32 	%p32, %r84, 1;
	selp.f32 	%f123, %f163, 0f3F800000, %p32;
	fma.rn.f32 	%f124, %f122, %f123, 0f00000000;
	fma.rn.f32 	%f125, %f122, 0f37CBAC00, 0fBAB607ED;
	selp.f32 	%f126, 0fB94D4153, %f125, %p32;
	selp.f32 	%f127, 0f3C0885E4, 0f3D2AAABB, %p32;
	fma.rn.f32 	%f128, %f126, %f122, %f127;
	selp.f32 	%f129, 0fBE2AAAA8, 0fBEFFFFFF, %p32;
	fma.rn.f32 	%f130, %f128, %f122, %f129;
	fma.rn.f32 	%f131, %f130, %f124, %f123;
	and.b32  	%r85, %r83, 2;
	setp.eq.s32 	%p33, %r85, 0;
	mov.f32 	%f132, 0f00000000;
	sub.f32 	%f133, %f132, %f131;
	selp.f32 	%f26, %f131, %f133, %p33;
	@%p31 bra 	$L__BB2_28;
	setp.neu.f32 	%p34, %f22, 0f7F800000;
	@%p34 bra 	$L__BB2_23;
	mov.f32 	%f136, 0f00000000;
	mul.rn.f32 	%f164, %f20, %f136;
	mov.b32 	%r120, 0;
	bra.uni 	$L__BB2_28;
$L__BB2_23:
	mov.b32 	%r17, %f20;
	shl.b32 	%r87, %r17, 8;
	or.b32  	%r18, %r87, -2147483648;
	mov.b64 	%rd49, 0;
	mov.b32 	%r117, 0;
	mov.u64 	%rd47, __cudart_i2opi_f;
	mov.u64 	%rd48, %rd2;
$L__BB2_24:
	.pragma "nounroll";
	ld.global.nc.u32 	%r88, [%rd47];
	mad.wide.u32 	%rd34, %r88, %r18, %rd49;
	shr.u64 	%rd49, %rd34, 32;
	st.local.u32 	[%rd48], %rd34;
	add.s32 	%r117, %r117, 1;
	add.s64 	%rd48, %rd48, 4;
	add.s64 	%rd47, %rd47, 4;
	setp.ne.s32 	%p35, %r117, 6;
	@%p35 bra 	$L__BB2_24;
	shr.u32 	%r89, %r17, 23;
	st.local.u32 	[%rd2+24], %rd49;
	and.b32  	%r21, %r89, 31;
	and.b32  	%r90, %r89, 224;
	add.s32 	%r91, %r90, -128;
	shr.u32 	%r92, %r91, 5;
	mul.wide.u32 	%rd35, %r92, 4;
	sub.s64 	%rd17, %rd2, %rd35;
	ld.local.u32 	%r118, [%rd17+24];
	ld.local.u32 	%r119, [%rd17+20];
	setp.eq.s32 	%p36, %r21, 0;
	@%p36 bra 	$L__BB2_27;
	shf.l.wrap.b32 	%r118, %r119, %r118, %r21;
	ld.local.u32 	%r93, [%rd17+16];
	shf.l.wrap.b32 	%r119, %r93, %r119, %r21;
$L__BB2_27:
	shr.u32 	%r94, %r118, 30;
	shf.l.wrap.b32 	%r95, %r119, %r118, 2;
	shl.b32 	%r96, %r119, 2;
	shr.u32 	%r97, %r95, 31;
	add.s32 	%r98, %r97, %r94;
	neg.s32 	%r99, %r98;
	setp.lt.s32 	%p37, %r17, 0;
	selp.b32 	%r120, %r99, %r98, %p37;
	xor.b32  	%r100, %r95, %r17;
	shr.s32 	%r101, %r95, 31;
	xor.b32  	%r102, %r101, %r95;
	xor.b32  	%r103, %r101, %r96;
	cvt.u64.u32 	%rd36, %r102;
	shl.b64 	%rd37, %rd36, 32;
	cvt.u64.u32 	%rd38, %r103;
	or.b64  	%rd39, %rd37, %rd38;
	cvt.rn.f64.s64 	%fd9, %rd39;
	mul.f64 	%fd10, %fd9, 0d3BF921FB54442D19;
	cvt.rn.f32.f64 	%f134, %fd10;
	neg.f32 	%f135, %f134;
	setp.lt.s32 	%p38, %r100, 0;
	selp.f32 	%f164, %f135, %f134, %p38;
$L__BB2_28:
	mul.f32 	%f137, %f19, %f26;
	mul.rn.f32 	%f138, %f164, %f164;
	and.b32  	%r105, %r120, 1;
	setp.eq.b32 	%p39, %r105, 1;
	selp.f32 	%f139, 0f3F800000, %f164, %p39;
	fma.rn.f32 	%f140, %f138, %f139, 0f00000000;
	fma.rn.f32 	%f141, %f138, 0f37CBAC00, 0fBAB607ED;
	selp.f32 	%f142, %f141, 0fB94D4153, %p39;
	selp.f32 	%f143, 0f3D2AAABB, 0f3C0885E4, %p39;
	fma.rn.f32 	%f144, %f142, %f138, %f143;
	selp.f32 	%f145, 0fBEFFFFFF, 0fBE2AAAA8, %p39;
	fma.rn.f32 	%f146, %f144, %f138, %f145;
	fma.rn.f32 	%f147, %f146, %f140, %f139;
	and.b32  	%r106, %r120, 2;
	setp.eq.s32 	%p40, %r106, 0;
	mov.f32 	%f148, 0f00000000;
	sub.f32 	%f149, %f148, %f147;
	selp.f32 	%f150, %f147, %f149, %p40;
	mul.f32 	%f151, %f19, %f150;
	fma.rn.f32 	%f152, %f39, %f137, %f35;
	fma.rn.f32 	%f153, %f42, %f151, %f152;
	fma.rn.f32 	%f154, %f40, %f137, %f36;
	fma.rn.f32 	%f155, %f43, %f151, %f154;
	fma.rn.f32 	%f156, %f41, %f137, %f37;
	fma.rn.f32 	%f157, %f44, %f151, %f156;
	fma.rn.f32 	%f158, %f8, %f153, %f31;
	mul.wide.s32 	%rd40, %r1, 36;
	add.s64 	%rd41, %rd1, %rd40;
	st.global.f32 	[%rd41], %f158;
	fma.rn.f32 	%f159, %f8, %f155, %f32;
	st.global.f32 	[%rd41+4], %f159;
	fma.rn.f32 	%f160, %f8, %f157, %f33;
	st.global.f32 	[%rd41+8], %f160;
	ld.global.u32 	%r107, [%rd3+-16];
	st.global.u32 	[%rd41+12], %r107;
	ld.global.u32 	%r108, [%rd3+-12];
	st.global.u32 	[%rd41+16], %r108;
	ld.global.u32 	%r109, [%rd3+-8];
	st.global.u32 	[%rd41+20], %r109;
	ld.global.u32 	%r110, [%rd3+4];
	st.global.u32 	[%rd41+32], %r110;
	mov.b32 	%r111, 1;
	st.global.u32 	[%rd41+28], %r111;
$L__BB2_29:
	ret;

}


// ===== COMPILED SASS (sm_100) =====

	.target	sm_100

	.elftype	@"ET_EXEC"


//--------------------- .note.nv.tkinfo           --------------------------
	.section	.note.nv.tkinfo,"",@"SHT_NOTE"
	.sectionflags	@"SHF_NOTE_NV_TKINFO"
	.tkinfo
        /*0018*/ 	.word	0x00000002
        /*0030*/ 	.string	""
        /*0030*/ 	.string	"ptxas"
        /*0030*/ 	.string	"Cuda compilation tools, release 13.0, V13.0.88"
        /*0030*/ 	.string	"Build cuda_13.0.r13.0/compiler.36424714_0"
        /*0030*/ 	.string	"-arch sm_100 -m 64 "



//--------------------- .note.nv.cuinfo           --------------------------
	.section	.note.nv.cuinfo,"",@"SHT_NOTE"
	.sectionflags	@"SHF_NOTE_NV_CUINFO"
        /*0018*/ 	.short	0x0002
        /*001a*/ 	.short	0x0064
        /*001c*/ 	.short	0x0082
	.zero		2


//--------------------- .nv.info                  --------------------------
	.section	.nv.info,"",@"SHT_CUDA_INFO"
	.align	4


	//----- nvinfo : EIATTR_REGCOUNT
	.align		4
        /*0000*/ 	.byte	0x04, 0x2f
        /*0002*/ 	.short	(.L_2 - .L_1)
	.align		4
.L_1:
        /*0004*/ 	.word	index@(_Z11setlogPolariP9Point_rgb)
        /*0008*/ 	.word	0x0000000a


	//----- nvinfo : EIATTR_FRAME_SIZE
	.align		4
.L_2:
        /*000c*/ 	.byte	0x04, 0x11
        /*000e*/ 	.short	(.L_4 - .L_3)
	.align		4
.L_3:
        /*0010*/ 	.word	index@(_Z11setlogPolariP9Point_rgb)
        /*0014*/ 	.word	0x00000000


	//----- nvinfo : EIATTR_REGCOUNT
	.align		4
.L_4:
        /*0018*/ 	.byte	0x04, 0x2f
        /*001a*/ 	.short	(.L_6 - .L_5)
	.align		4
.L_5:
        /*001c*/ 	.word	index@(_Z23logPolarTransformKernelP5PointifiiiP9Point_rgb4Gaze8Vector3dS4_f)
        /*0020*/ 	.word	0x0000001f


	//----- nvinfo : EIATTR_FRAME_SIZE
	.align		4
.L_6:
        /*0024*/ 	.byte	0x04, 0x11
        /*0026*/ 	.short	(.L_8 - .L_7)
	.align		4
.L_7:
        /*0028*/ 	.word	index@($__internal_4_$__cuda_sm3x_div_rn_noftz_f32_slowpath)
        /*002c*/ 	.word	0x00000000


	//----- nvinfo : EIATTR_FRAME_SIZE
	.align		4
.L_8:
        /*0030*/ 	.byte	0x04, 0x11
        /*0032*/ 	.short	(.L_10 - .L_9)
	.align		4
.L_9:
        /*0034*/ 	.word	index@($__internal_3_$__cuda_sm20_sqrt_rn_f32_slowpath)
        /*0038*/ 	.word	0x00000000


	//----- nvinfo : EIATTR_FRAME_SIZE
	.align		4
.L_10:
        /*003c*/ 	.byte	0x04, 0x11
        /*003e*/ 	.short	(.L_12 - .L_11)
	.align		4
.L_11:
        /*0040*/ 	.word	index@($__internal_2_$__cuda_sm20_div_rn_f64_full)
        /*0044*/ 	.word	0x00000000


	//----- nvinfo : EIATTR_FRAME_SIZE
	.align		4
.L_12:
        /*0048*/ 	.byte	0x04, 0x11
        /*004a*/ 	.short	(.L_14 - .L_13)
	.align		4
.L_13:
        /*004c*/ 	.word	index@(_Z23logPolarTransformKernelP5PointifiiiP9Point_rgb4Gaze8Vector3dS4_f)
        /*0050*/ 	.word	0x00000000


	//----- nvinfo : EIATTR_REGCOUNT
	.align		4
.L_14:
        /*0054*/ 	.byte	0x04, 0x2f
        /*0056*/ 	.short	(.L_16 - .L_15)
	.align		4
.L_15:
        /*0058*/ 	.word	index@(_Z25logPolarToCartesianKernelP9Point_rgbiiiP5Pointif4Gaze8Vector3dS4_f)
        /*005c*/ 	.word	0x0000001e


	//----- nvinfo : EIATTR_FRAME_SIZE
	.align		4
.L_16:
        /*0060*/ 	.byte	0x04, 0x11
        /*0062*/ 	.short	(.L_18 - .L_17)
	.align		4
.L_17:
        /*0064*/ 	.word	index@($__internal_1_$__cuda_sm3x_div_rn_noftz_f32_slowpath)
        /*0068*/ 	.word	0x00000020


	//----- nvinfo : EIATTR_FRAME_SIZE
	.align		4
.L_18:
        /*006c*/ 	.byte	0x04, 0x11
        /*006e*/ 	.short	(.L_20 - .L_19)
	.align		4
.L_19:
        /*0070*/ 	.word	index@($__internal_0_$__cuda_sm20_div_rn_f64_full)
        /*0074*/ 	.word	0x00000020


	//----- nvinfo : EIATTR_FRAME_SIZE
	.align		4
.L_20:
        /*0078*/ 	.byte	0x04, 0x11
        /*007a*/ 	.short	(.L_22 - .L_21)
	.align		4
.L_21:
        /*007c*/ 	.word	index@(_Z25logPolarToCartesianKernelP9Point_rgbiiiP5Pointif4Gaze8Vector3dS4_f)
        /*0080*/ 	.word	0x00000020


	//----- nvinfo : EIATTR_MIN_STACK_SIZE
	.align		4
.L_22:
        /*0084*/ 	.byte	0x04, 0x12
        /*0086*/ 	.short	(.L_24 - .L_23)
	.align		4
.L_23:
        /*0088*/ 	.word	index@(_Z25logPolarToCartesianKernelP9Point_rgbiiiP5Pointif4Gaze8Vector3dS4_f)
        /*008c*/ 	.word	0x00000020


	//----- nvinfo : EIATTR_MIN_STACK_SIZE
	.align		4
.L_24:
        /*0090*/ 	.byte	0x04, 0x12
        /*0092*/ 	.short	(.L_26 - .L_25)
	.align		4
.L_25:
        /*0094*/ 	.word	index@(_Z23logPolarTransformKernelP5PointifiiiP9Point_rgb4Gaze8Vector3dS4_f)
        /*0098*/ 	.word	0x00000000


	//----- nvinfo : EIATTR_MIN_STACK_SIZE
	.align		4
.L_26:
        /*009c*/ 	.byte	0x04, 0x12
        /*009e*/ 	.short	(.L_28 - .L_27)
	.align		4
.L_27:
        /*00a0*/ 	.word	index@(_Z11setlogPolariP9Point_rgb)
        /*00a4*/ 	.word	0x00000000
.L_28:


//--------------------- .nv.compat                --------------------------
	.section	.nv.compat,"",@"SHT_CUDA_COMPAT_INFO"
	.align	4
        /*0000*/ 	.byte	0x02, 0x09, 0x00, 0x00, 0x02, 0x02, 0x01, 0x00, 0x02, 0x05, 0x05, 0x00, 0x03, 0x07, 0x01, 0x01
        /*0010*/ 	.byte	0x02, 0x03, 0x00, 0x00, 0x02, 0x06, 0x01, 0x00, 0x04, 0x0b, 0x08, 0x00, 0x01, 0x00, 0x00, 0x00
        /*0020*/ 	.byte	0x00, 0x00, 0x00, 0x00


//--------------------- .nv.info._Z25logPolarToCartesianKernelP9Point_rgbiiiP5Pointif4Gaze8Vector3dS4_f --------------------------
	.section	.nv.info._Z25logPolarToCartesianKernelP9Point_rgbiiiP5Pointif4Gaze8Vector3dS4_f,"",@"SHT_CUDA_INFO"
	.sectionflags	@""
	.align	4


	//----- nvinfo : EIATTR_CUDA_API_VERSION
	.align		4
        /*0000*/ 	.byte	0x04, 0x37
        /*0002*/ 	.short	(.L_30 - .L_29)
.L_29:
        /*0004*/ 	.word	0x00000082


	//----- nvinfo : EIATTR_KPARAM_INFO
	.align		4
.L_30:
        /*0008*/ 	.byte	0x04, 0x17
        /*000a*/ 	.short	(.L_32 - .L_31)
.L_31:
        /*000c*/ 	.word	0x00000000
        /*0010*/ 	.short	0x000a
        /*0012*/ 	.short	0x0088
        /*0014*/ 	.byte	0x00, 0xf0, 0x11, 0x00


	//----- nvinfo : EIATTR_KPARAM_INFO
	.align		4
.L_32:
        /*0018*/ 	.byte	0x04, 0x17
        /*001a*/ 	.short	(.L_34 - .L_33)
.L_33:
        /*001c*/ 	.word	0x00000000
        /*0020*/ 	.short	0x0009
        /*0022*/ 	.short	0x007c
        /*0024*/ 	.byte	0x00, 0xf0, 0x31, 0x00


	//----- nvinfo : EIATTR_KPARAM_INFO
	.align		4
.L_34:
        /*0028*/ 	.byte	0x04, 0x17
        /*002a*/ 	.short	(.L_36 - .L_35)
.L_35:
        /*002c*/ 	.word	0x00000000
        /*0030*/ 	.short	0x0008
        /*0032*/ 	.short	0x0070
        /*0034*/ 	.byte	0x00, 0xf0, 0x31, 0x00


	//----- nvinfo : EIATTR_KPARAM_INFO
	.align		4
.L_36:
        /*0038*/ 	.byte	0x04, 0x17
        /*003a*/ 	.short	(.L_38 - .L_37)
.L_37:
        /*003c*/ 	.word	0x00000000
        /*0040*/ 	.short	0x0007
        /*0042*/ 	.short	0x0028
        /*0044*/ 	.byte	0x00, 0xf0, 0x21, 0x01


	//----- nvinfo : EIATTR_KPARAM_INFO
	.align		4
.L_38:
        /*0048*/ 	.byte	0x04, 0x17
        /*004a*/ 	.short	(.L_40 - .L_39)
.L_39:
        /*004c*/ 	.word	0x00000000
        /*0050*/ 	.short	0x0006
        /*0052*/ 	.short	0x0024
        /*0054*/ 	.byte	0x00, 0xf0, 0x11, 0x00


	//----- nvinfo : EIATTR_KPARAM_INFO
	.align		4
.L_40:
        /*0058*/ 	.byte	0x04, 0x17
        /*005a*/ 	.short	(.L_42 - .L_41)
.L_41:
        /*005c*/ 	.word	0x00000000
        /*0060*/ 	.short	0x0005
        /*0062*/ 	.short	0x0020
        /*0064*/ 	.byte	0x00, 0xf0, 0x11, 0x00


	//----- nvinfo : EIATTR_KPARAM_INFO
	.align		4
.L_42:
        /*0068*/ 	.byte	0x04, 0x17
        /*006a*/ 	.short	(.L_44 - .L_43)
.L_43:
        /*006c*/ 	.word	0x00000000
        /*0070*/ 	.short	0x0004
        /*0072*/ 	.short	0x0018
        /*0074*/ 	.byte	0x00, 0xf5, 0x21, 0x00


	//----- nvinfo : EIATTR_KPARAM_INFO
	.align		4
.L_44:
        /*0078*/ 	.byte	0x04, 0x17
        /*007a*/ 	.short	(.L_46 - .L_45)
.L_45:
        /*007c*/ 	.word	0x00000000
        /*0080*/ 	.short	0x0003
        /*0082*/ 	.short	0x0010
        /*0084*/ 	.byte	0x00, 0xf0, 0x11, 0x00


	//----- nvinfo : EIATTR_KPARAM_INFO
	.align		4
.L_46:
        /*0088*/ 	.byte	0x04, 0x17
        /*008a*/ 	.short	(.L_48 - .L_47)
.L_47:
        /*008c*/ 	.word	0x00000000
        /*0090*/ 	.short	0x0002
        /*0092*/ 	.short	0x000c
        /*0094*/ 	.byte	0x00, 0xf0, 0x11, 0x00


	//----- nvinfo : EIATTR_KPARAM_INFO
	.align		4
.L_48:
        /*0098*/ 	.byte	0x04, 0x17
        /*009a*/ 	.short	(.L_50 - .L_49)
.L_49:
        /*009c*/ 	.word	0x00000000
        /*00a0*/ 	.short	0x0001
        /*00a2*/ 	.short	0x0008
        /*00a4*/ 	.byte	0x00, 0xf0, 0x11, 0x00


	//----- nvinfo : EIATTR_KPARAM_INFO
	.align		4
.L_50:
        /*00a8*/ 	.byte	0x04, 0x17
        /*00aa*/ 	.short	(.L_52 - .L_51)
.L_51:
        /*00ac*/ 	.word	0x00000000
        /*00b0*/ 	.short	0x0000
        /*00b2*/ 	.short	0x0000
        /*00b4*/ 	.byte	0x00, 0xf5, 0x21, 0x00


	//----- nvinfo : EIATTR_SPARSE_MMA_MASK
	.align		4
.L_52:
        /*00b8*/ 	.byte	0x03, 0x50
        /*00ba*/ 	.short	0x0000


	//----- nvinfo : EIATTR_MAXREG_COUNT
	.align		4
        /*00bc*/ 	.byte	0x03, 0x1b
        /*00be*/ 	.short	0x00ff


	//----- nvinfo : EIATTR_MERCURY_ISA_VERSION
	.align		4
        /*00c0*/ 	.byte	0x03, 0x5f
        /*00c2*/ 	.short	0x0101


	//----- nvinfo : EIATTR_VRC_CTA_INIT_COUNT
	.align		4
        /*00c4*/ 	.byte	0x02, 0x4a
	.zero		1
	.zero		1


	//----- nvinfo : EIATTR_EXIT_INSTR_OFFSETS
	.align		4
        /*00c8*/ 	.byte	0x04, 0x1c
        /*00ca*/ 	.short	(.L_54 - .L_53)


	//   ....[0]....
.L_53:
        /*00cc*/ 	.word	0x00000080


	//   ....[1]....
        /*00d0*/ 	.word	0x00000180


	//   ....[2]....
        /*00d4*/ 	.word	0x00001ae0


	//----- nvinfo : EIATTR_CRS_STACK_SIZE
	.align		4
.L_54:
        /*00d8*/ 	.byte	0x04, 0x1e
        /*00da*/ 	.short	(.L_56 - .L_55)
.L_55:
        /*00dc*/ 	.word	0x00000000


	//----- nvinfo : EIATTR_CBANK_PARAM_SIZE
	.align		4
.L_56:
        /*00e0*/ 	.byte	0x03, 0x19
        /*00e2*/ 	.short	0x008c


	//----- nvinfo : EIATTR_PARAM_CBANK
	.align		4
        /*00e4*/ 	.byte	0x04, 0x0a
        /*00e6*/ 	.short	(.L_58 - .L_57)
	.align		4
.L_57:
        /*00e8*/ 	.word	index@(.nv.constant0._Z25logPolarToCartesianKernelP9Point_rgbiiiP5Pointif4Gaze8Vector3dS4_f)
        /*00ec*/ 	.short	0x0380
        /*00ee*/ 	.short	0x008c


	//----- nvinfo : EIATTR_SW_WAR
	.align		4
.L_58:
        /*00f0*/ 	.byte	0x04, 0x36
        /*00f2*/ 	.short	(.L_60 - .L_59)
.L_59:
        /*00f4*/ 	.word	0x00000008
.L_60:


//--------------------- .nv.info._Z23logPolarTransformKernelP5PointifiiiP9Point_rgb4Gaze8Vector3dS4_f --------------------------
	.section	.nv.info._Z23logPolarTransformKernelP5PointifiiiP9Point_rgb4Gaze8Vector3dS4_f,"",@"SHT_CUDA_INFO"
	.sectionflags	@""
	.align	4


	//----- nvinfo : EIATTR_CUDA_API_VERSION
	.align		4
        /*0000*/ 	.byte	0x04, 0x37
        /*0002*/ 	.short	(.L_62 - .L_61)
.L_61:
        /*0004*/ 	.word	0x00000082


	//----- nvinfo : EIATTR_KPARAM_INFO
	.align		4
.L_62:
        /*0008*/ 	.byte	0x04, 0x17
        /*000a*/ 	.short	(.L_64 - .L_63)
.L_63:
        /*000c*/ 	.word	0x00000000
        /*0010*/ 	.short	0x000a
        /*0012*/ 	.short	0x0088
        /*0014*/ 	.byte	0x00, 0xf0, 0x11, 0x00


	//----- nvinfo : EIATTR_KPARAM_INFO
	.align		4
.L_64:
        /*0018*/ 	.byte	0x04, 0x17
        /*001a*/ 	.short	(.L_66 - .L_65)
.L_65:
        /*001c*/ 	.word	0x00000000
        /*0020*/ 	.short	0x0009
        /*0022*/ 	.short	0x007c
        /*0024*/ 	.byte	0x00, 0xf0, 0x31, 0x00


	//----- nvinfo : EIATTR_KPARAM_INFO
	.align		4
.L_66:
        /*0028*/ 	.byte	0x04, 0x17
        /*002a*/ 	.short	(.L_68 - .L_67)
.L_67:
        /*002c*/ 	.word	0x00000000
        /*0030*/ 	.short	0x0008
        /*0032*/ 	.short	0x0070
        /*0034*/ 	.byte	0x00, 0xf0, 0x31, 0x00


	//----- nvinfo : EIATTR_KPARAM_INFO
	.align		4
.L_68:
        /*0038*/ 	.byte	0x04, 0x17
        /*003a*/ 	.short	(.L_70 - .L_69)
.L_69:
        /*003c*/ 	.word	0x00000000
        /*0040*/ 	.short	0x0007
        /*0042*/ 	.short	0x0028
        /*0044*/ 	.byte	0x00, 0xf0, 0x21, 0x01


	//----- nvinfo : EIATTR_KPARAM_INFO
	.align		4
.L_70:
        /*0048*/ 	.byte	0x04, 0x17
        /*004a*/ 	.short	(.L_72 - .L_71)
.L_71:
        /*004c*/ 	.word	0x00000000
        /*0050*/ 	.short	0x0006
        /*0052*/ 	.short	0x0020
        /*0054*/ 	.byte	0x00, 0xf5, 0x21, 0x00


	//----- nvinfo : EIATTR_KPARAM_INFO
	.align		4
.L_72:
        /*0058*/ 	.byte	0x04, 0x17
        /*005a*/ 	.short	(.L_74 - .L_73)
.L_73:
        /*005c*/ 	.word	0x00000000
        /*0060*/ 	.short	0x0005
        /*0062*/ 	.short	0x0018
        /*0064*/ 	.byte	0x00, 0xf0, 0x11, 0x00


	//----- nvinfo : EIATTR_KPARAM_INFO
	.align		4
.L_74:
        /*0068*/ 	.byte	0x04, 0x17
        /*006a*/ 	.short	(.L_76 - .L_75)
.L_75:
        /*006c*/ 	.word	0x00000000
        /*0070*/ 	.short	0x0004
        /*0072*/ 	.short	0x0014
        /*0074*/ 	.byte	0x00, 0xf0, 0x11, 0x00


	//----- nvinfo : EIATTR_KPARAM_INFO
	.align		4
.L_76:
        /*0078*/ 	.byte	0x04, 0x17
        /*007a*/ 	.short	(.L_78 - .L_77)
.L_77:
        /*007c*/ 	.word	0x00000000
        /*0080*/ 	.short	0x0003
        /*0082*/ 	.short	0x0010
        /*0084*/ 	.byte	0x00, 0xf0, 0x11, 0x00


	//----- nvinfo : EIATTR_KPARAM_INFO
	.align		4
.L_78:
        /*0088*/ 	.byte	0x04, 0x17
        /*008a*/ 	.short	(.L_80 - .L_79)
.L_79:
        /*008c*/ 	.word	0x00000000
        /*0090*/ 	.short	0x0002
        /*0092*/ 	.short	0x000c
        /*0094*/ 	.byte	0x00, 0xf0, 0x11, 0x00


	//----- nvinfo : EIATTR_KPARAM_INFO
	.align		4
.L_80:
        /*0098*/ 	.byte	0x04, 0x17
        /*009a*/ 	.short	(.L_82 - .L_81)
.L_81:
        /*009c*/ 	.word	0x00000000
        /*00a0*/ 	.short	0x0001
        /*00a2*/ 	.short	0x0008
        /*00a4*/ 	.byte	0x00, 0xf0, 0x11, 0x00


	//----- nvinfo : EIATTR_KPARAM_INFO
	.align		4
.L_82:
        /*00a8*/ 	.byte	0x04, 0x17
        /*00aa*/ 	.short	(.L_84 - .L_83)
.L_83:
        /*00ac*/ 	.word	0x00000000
        /*00b0*/ 	.short	0x0000
        /*00b2*/ 	.short	0x0000
        /*00b4*/ 	.byte	0x00, 0xf5, 0x21, 0x00


	//----- nvinfo : EIATTR_SPARSE_MMA_MASK
	.align		4
.L_84:
        /*00b8*/ 	.byte	0x03, 0x50
        /*00ba*/ 	.short	0x0000


	//----- nvinfo : EIATTR_MAXREG_COUNT
	.align		4
        /*00bc*/ 	.byte	0x03, 0x1b
        /*00be*/ 	.short	0x00ff


	//----- nvinfo : EIATTR_MERCURY_ISA_VERSION
	.align		4
        /*00c0*/ 	.byte	0x03, 0x5f
        /*00c2*/ 	.short	0x0101


	//----- nvinfo : EIATTR_VRC_CTA_INIT_COUNT
	.align		4
        /*00c4*/ 	.byte	0x02, 0x4a
	.zero		1
	.zero		1


	//----- nvinfo : EIATTR_EXIT_INSTR_OFFSETS
	.align		4
        /*00c8*/ 	.byte	0x04, 0x1c
        /*00ca*/ 	.short	(.L_86 - .L_85)


	//   ....[0]....
.L_85:
        /*00cc*/ 	.word	0x00000070


	//   ....[1]....
        /*00d0*/ 	.word	0x00000190


	//   ....[2]....
        /*00d4*/ 	.word	0x00001350


	//   ....[3]....
        /*00d8*/ 	.word	0x000014c0


	//   ....[4]....
        /*00dc*/ 	.word	0x00001530


	//----- nvinfo : EIATTR_CRS_STACK_SIZE
	.align		4
.L_86:
        /*00e0*/ 	.byte	0x04, 0x1e
        /*00e2*/ 	.short	(.L_88 - .L_87)
.L_87:
        /*00e4*/ 	.word	0x00000000


	//----- nvinfo : EIATTR_CBANK_PARAM_SIZE
	.align		4
.L_88:
        /*00e8*/ 	.byte	0x03, 0x19
        /*00ea*/ 	.short	0x008c


	//----- nvinfo : EIATTR_PARAM_CBANK
	.align		4
        /*00ec*/ 	.byte	0x04, 0x0a
        /*00ee*/ 	.short	(.L_90 - .L_89)
	.align		4
.L_89:
        /*00f0*/ 	.word	index@(.nv.constant0._Z23logPolarTransformKernelP5PointifiiiP9Point_rgb4Gaze8Vector3dS4_f)
        /*00f4*/ 	.short	0x0380
        /*00f6*/ 	.short	0x008c


	//----- nvinfo : EIATTR_SW_WAR
	.align		4
.L_90:
        /*00f8*/ 	.byte	0x04, 0x36
        /*00fa*/ 	.short	(.L_92 - .L_91)
.L_91:
        /*00fc*/ 	.word	0x00000008
.L_92:


//--------------------- .nv.info._Z11setlogPolariP9Point_rgb --------------------------
	.section	.nv.info._Z11setlogPolariP9Point_rgb,"",@"SHT_CUDA_INFO"
	.sectionflags	@""
	.align	4


	//----- nvinfo : EIATTR_CUDA_API_VERSION
	.align		4
        /*0000*/ 	.byte	0x04, 0x37
        /*0002*/ 	.short	(.L_94 - .L_93)
.L_93:
        /*0004*/ 	.word	0x00000082


	//----- nvinfo : EIATTR_KPARAM_INFO
	.align		4
.L_94:
        /*0008*/ 	.byte	0x04, 0x17
        /*000a*/ 	.short	(.L_96 - .L_95)
.L_95:
        /*000c*/ 	.word	0x00000000
        /*0010*/ 	.short	0x0001
        /*0012*/ 	.short	0x0008
        /*0014*/ 	.byte	0x00, 0xf5, 0x21, 0x00


	//----- nvinfo : EIATTR_KPARAM_INFO
	.align		4
.L_96:
        /*0018*/ 	.byte	0x04, 0x17
        /*001a*/ 	.short	(.L_98 - .L_97)
.L_97:
        /*001c*/ 	.word	0x00000000
        /*0020*/ 	.short	0x0000
        /*0022*/ 	.short	0x0000
        /*0024*/ 	.byte	0x00, 0xf0, 0x11, 0x00


	//----- nvinfo : EIATTR_SPARSE_MMA_MASK
	.align		4
.L_98:
        /*0028*/ 	.byte	0x03, 0x50
        /*002a*/ 	.short	0x0000


	//----- nvinfo : EIATTR_MAXREG_COUNT
	.align		4
        /*002c*/ 	.byte	0x03, 0x1b
        /*002e*/ 	.short	0x00ff


	//----- nvinfo : EIATTR_MERCURY_ISA_VERSION
	.align		4
        /*0030*/ 	.byte	0x03, 0x5f
        /*0032*/ 	.short	0x0101


	//----- nvinfo : EIATTR_VRC_CTA_INIT_COUNT
	.align		4
        /*0034*/ 	.byte	0x02, 0x4a
	.zero		1
	.zero		1


	//----- nvinfo : EIATTR_EXIT_INSTR_OFFSETS
	.align		4
        /*0038*/ 	.byte	0x04, 0x1c
        /*003a*/ 	.short	(.L_100 - .L_99)


	//   ....[0]....
.L_99:
        /*003c*/ 	.word	0x00000070


	//   ....[1]....
        /*0040*/ 	.word	0x000000e0


	//----- nvinfo : EIATTR_CBANK_PARAM_SIZE
	.align		4
.L_100:
        /*0044*/ 	.byte	0x03, 0x19
        /*0046*/ 	.short	0x0010


	//----- nvinfo : EIATTR_PARAM_CBANK
	.align		4
        /*0048*/ 	.byte	0x04, 0x0a
        /*004a*/ 	.short	(.L_102 - .L_101)
	.align		4
.L_101:
        /*004c*/ 	.word	index@(.nv.constant0._Z11setlogPolariP9Point_rgb)
        /*0050*/ 	.short	0x0380
        /*0052*/ 	.short	0x0010


	//----- nvinfo : EIATTR_SW_WAR
	.align		4
.L_102:
        /*0054*/ 	.byte	0x04, 0x36
        /*0056*/ 	.short	(.L_104 - .L_103)
.L_103:
        /*0058*/ 	.word	0x00000008
.L_104:


//--------------------- .nv.callgraph             --------------------------
	.section	.nv.callgraph,"",@"SHT_CUDA_CALLGRAPH"
	.align	4
	.sectionentsize	8
	.align		4
        /*0000*/ 	.word	0x00000000
	.align		4
        /*0004*/ 	.word	0xffffffff
	.align		4
        /*0008*/ 	.word	0x00000000
	.align		4
        /*000c*/ 	.word	0xfffffffe
	.align		4
        /*0010*/ 	.word	0x00000000
	.align		4
        /*0014*/ 	.word	0xfffffffd
	.align		4
        /*0018*/ 	.word	0x00000000
	.align		4
        /*001c*/ 	.word	0xfffffffc


//--------------------- .nv.constant4             --------------------------
	.section	.nv.constant4,"a",@progbits
	.align	8
	.align		8
.nv.constant4:
        /*0000*/ 	.dword	__cudart_i2opi_f


//--------------------- .text._Z25logPolarToCartesianKernelP9Point_rgbiiiP5Pointif4Gaze8Vector3dS4_f --------------------------
	.section	.text._Z25logPolarToCartesianKernelP9Point_rgbiiiP5Pointif4Gaze8Vector3dS4_f,"ax",@progbits
	.align	128
        .global         _Z25logPolarToCartesianKernelP9Point_rgbiiiP5Pointif4Gaze8Vector3dS4_f
        .type           _Z25logPolarToCartesianKernelP9Point_rgbiiiP5Pointif4Gaze8Vector3dS4_f,@function
        .size           _Z25logPolarToCartesianKernelP9Point_rgbiiiP5Pointif4Gaze8Vector3dS4_f,(.L_x_76 - _Z25logPolarToCartesianKernelP9Point_rgbiiiP5Pointif4Gaze8Vector3dS4_f)
        .other          _Z25logPolarToCartesianKernelP9Point_rgbiiiP5Pointif4Gaze8Vector3dS4_f,@"STO_CUDA_ENTRY STV_DEFAULT"
_Z25logPolarToCartesianKernelP9Point_rgbiiiP5Pointif4Gaze8Vector3dS4_f:
.text._Z25logPolarToCartesianKernelP9Point_rgbiiiP5Pointif4Gaze8Vector3dS4_f:
[----:B------:R-:W0:Y:S01]  /*0000*/  LDC R1, c[0x0][0x37c] ;  /* 0x0000df00ff017b82 */ /* 0x000e220000000800 */
[----:B------:R-:W1:Y:S07]  /*0010*/  S2R R3, SR_TID.X ;  /* 0x0000000000037919 */ /* 0x000e6e0000002100 */
[----:B------:R-:W1:Y:S01]  /*0020*/  S2UR UR4, SR_CTAID.X ;  /* 0x00000000000479c3 */ /* 0x000e620000002500 */
[----:B------:R-:W2:Y:S01]  /*0030*/  LDCU UR5, c[0x0][0x3a0] ;  /* 0x00007400ff0577ac */ /* 0x000ea20008000800 */
[----:B0-----:R-:W-:-:S06]  /*0040*/  VIADD R1, R1, 0xffffffe0 ;  /* 0xffffffe001017836 */ /* 0x001fcc0000000000 */
[----:B------:R-:W1:Y:S02]  /*0050*/  LDC R2, c[0x0][0x360] ;  /* 0x0000d800ff027b82 */ /* 0x000e640000000800 */
[----:B-1----:R-:W-:-:S05]  /*0060*/  IMAD R2, R2, UR4, R3 ;  /* 0x0000000402027c24 */ /* 0x002fca000f8e0203 */
[----:B--2---:R-:W-:-:S13]  /*0070*/  ISETP.GE.AND P0, PT, R2, UR5, PT ;  /* 0x0000000502007c0c */ /* 0x004fda000bf06270 */
[----:B------:R-:W-:Y:S05]  /*0080*/  @P0 EXIT ;  /* 0x000000000000094d */ /* 0x000fea0003800000 */
[----:B------:R-:W0:Y:S01]  /*0090*/  LDC.64 R14, c[0x0][0x380] ;  /* 0x0000e000ff0e7b82 */ /* 0x000e220000000a00 */
[----:B------:R-:W1:Y:S01]  /*00a0*/  LDCU.64 UR6, c[0x0][0x358] ;  /* 0x00006b00ff0677ac */ /* 0x000e620008000a00 */
[----:B0-----:R-:W-:-:S05]  /*00b0*/  IMAD.WIDE R14, R2, 0x18, R14 ;  /* 0x00000018020e7825 */ /* 0x001fca00078e020e */
[----:B-1----:R-:W2:Y:S01]  /*00c0*/  LDG.E R3, desc[UR6][R14.64+0x10] ;  /* 0x000010060e037981 */ /* 0x002ea2000c1e1900 */
[----:B------:R-:W-:Y:S01]  /*00d0*/  BSSY.RECONVERGENT B0, `(.L_x_0) ;  /* 0x0000007000007945 */ /* 0x000fe20003800200 */
[----:B--2---:R-:W-:-:S13]  /*00e0*/  FSETP.GE.AND P0, PT, R3, 99, PT ;  /* 0x42c600000300780b */ /* 0x004fda0003f06000 */
[----:B------:R-:W-:Y:S05]  /*00f0*/  @P0 BRA `(.L_x_1) ;  /* 0x0000000000100947 */ /* 0x000fea0003800000 */
[----:B------:R-:W2:Y:S01]  /*0100*/  LDG.E R0, desc[UR6][R14.64+0xc] ;  /* 0x00000c060e007981 */ /* 0x000ea2000c1e1900 */
[----:B------:R-:W-:Y:S01]  /*0110*/  IMAD.MOV.U32 R4, RZ, RZ, 0x3f800000 ;  /* 0x3f800000ff047424 */ /* 0x000fe200078e00ff */
[----:B--2---:R-:W-:-:S13]  /*0120*/  ISETP.NE.AND P0, PT, R0, RZ, PT ;  /* 0x000000ff0000720c */ /* 0x004fda0003f05270 */
[----:B------:R-:W-:Y:S05]  /*0130*/  @P0 BRA `(.L_x_2) ;  /* 0x0000000000140947 */ /* 0x000fea0003800000 */
.L_x_1:
[----:B------:R-:W-:Y:S05]  /*0140*/  BSYNC.RECONVERGENT B0 ;  /* 0x0000000000007941 */ /* 0x000fea0003800200 */
.L_x_0:
[----:B------:R-:W0:Y:S02]  /*0150*/  LDC.64 R4, c[0x0][0x398] ;  /* 0x0000e600ff047b82 */ /* 0x000e240000000a00 */
[----:B0-----:R-:W-:-:S05]  /*0160*/  IMAD.WIDE R2, R2, 0x24, R4 ;  /* 0x0000002402027825 */ /* 0x001fca00078e0204 */
[----:B------:R-:W-:Y:S01]  /*0170*/  STG.E desc[UR6][R2.64+0x1c], RZ ;  /* 0x00001cff02007986 */ /* 0x000fe2000c101906 */
[----:B------:R-:W-:Y:S05]  /*0180*/  EXIT ;  /* 0x000000000000794d */ /* 0x000fea0003800000 */
.L_x_2:
[----:B------:R-:W0:Y:S01]  /*0190*/  LDCU UR4, c[0x0][0x38c] ;  /* 0x00007180ff0477ac */ /* 0x000e220008000800 */
[----:B------:R-:W1:Y:S01]  /*01a0*/  LDC R7, c[0x0][0x390] ;  /* 0x0000e400ff077b82 */ /* 0x000e620000000800 */
[----:B------:R-:W-:Y:S01]  /*01b0*/  IMAD.MOV.U32 R8, RZ, RZ, 0x1 ;  /* 0x00000001ff087424 */ /* 0x000fe200078e00ff */
[----:B------:R-:W-:Y:S01]  /*01c0*/  UMOV UR5, 0x400921fb ;  /* 0x400921fb00057882 */ /* 0x000fe20000000000 */
[----:B0-----:R-:W0:Y:S01]  /*01d0*/  I2F.F64 R16, UR4 ;  /* 0x0000000400107d12 */ /* 0x001e220008201c00 */
[C---:B-1----:R-:W-:Y:S01]  /*01e0*/  IMAD R13, R7.reuse, UR4, RZ ;  /* 0x00000004070d7c24 */ /* 0x042fe2000f8e02ff */
[----:B------:R-:W-:Y:S01]  /*01f0*/  IABS R0, R7 ;  /* 0x0000000700007213 */ /* 0x000fe20000000000 */
[----:B------:R-:W-:Y:S01]  /*0200*/  UMOV UR4, 0x54442d18 ;  /* 0x54442d1800047882 */ /* 0x000fe20000000000 */
[----:B------:R-:W-:Y:S02]  /*0210*/  ISETP.NE.AND P4, PT, R7, RZ, PT ;  /* 0x000000ff0700720c */ /* 0x000fe40003f85270 */
[----:B------:R-:W-:-:S02]  /*0220*/  IABS R5, R13 ;  /* 0x0000000d00057213 */ /* 0x000fc40000000000 */
[----:B------:R-:W1:Y:S01]  /*0230*/  I2F.RP R24, R0 ;  /* 0x0000000000187306 */ /* 0x000e620000209400 */
[C---:B0-----:R-:W-:Y:S02]  /*0240*/  DADD R10, R16.reuse, -UR4 ;  /* 0x80000004100a7e29 */ /* 0x041fe40008000000 */
[----:B------:R-:W-:-:S05]  /*0250*/  DADD R16, R16, UR4 ;  /* 0x0000000410107e29 */ /* 0x000fca0008000000 */
[----:B------:R-:W0:Y:S08]  /*0260*/  I2F.RP R6, R5 ;  /* 0x0000000500067306 */ /* 0x000e300000209400 */
[----:B------:R-:W2:Y:S08]  /*0270*/  MUFU.RCP64H R9, R11 ;  /* 0x0000000b00097308 */ /* 0x000eb00000001800 */
[----:B-1----:R-:W1:Y:S08]  /*0280*/  MUFU.RCP R24, R24 ;  /* 0x0000001800187308 */ /* 0x002e700000001000 */
[----:B0-----:R-:W0:Y:S01]  /*0290*/  MUFU.RCP R6, R6 ;  /* 0x0000000600067308 */ /* 0x001e220000001000 */
[----:B--2---:R-:W-:-:S08]  /*02a0*/  DFMA R20, -R10, R8, 1 ;  /* 0x3ff000000a14742b */ /* 0x004fd00000000108 */
[----:B------:R-:W-:Y:S01]  /*02b0*/  DFMA R22, R20, R20, R20 ;  /* 0x000000141416722b */ /* 0x000fe20000000014 */
[----:B-1----:R-:W-:-:S04]  /*02c0*/  VIADD R18, R24, 0xffffffe ;  /* 0x0ffffffe18127836 */ /* 0x002fc80000000000 */
[----:B------:R1:W2:Y:S01]  /*02d0*/  F2I.FTZ.U32.TRUNC.NTZ R19, R18 ;  /* 0x0000001200137305 */ /* 0x0002a2000021f000 */
[----:B0-----:R-:W-:Y:S02]  /*02e0*/  VIADD R12, R6, 0xffffffe ;  /* 0x0ffffffe060c7836 */ /* 0x001fe40000000000 */
[----:B------:R-:W-:-:S05]  /*02f0*/  DFMA R8, R8, R22, R8 ;  /* 0x000000160808722b */ /* 0x000fca0000000008 */
[----:B------:R-:W0:Y:S01]  /*0300*/  F2I.FTZ.U32.TRUNC.NTZ R21, R12 ;  /* 0x0000000c00157305 */ /* 0x000e22000021f000 */
[----:B-1----:R-:W-:Y:S02]  /*0310*/  MOV R18, RZ ;  /* 0x000000ff00127202 */ /* 0x002fe40000000f00 */
[----:B------:R-:W-:Y:S01]  /*0320*/  DFMA R22, -R10, R8, 1 ;  /* 0x3ff000000a16742b */ /* 0x000fe20000000108 */
[----:B--2---:R-:W-:-:S04]  /*0330*/  IMAD.MOV R25, RZ, RZ, -R19 ;  /* 0x000000ffff197224 */ /* 0x004fc800078e0a13 */
[----:B------:R-:W-:-:S03]  /*0340*/  IMAD R25, R25, R0, RZ ;  /* 0x0000000019197224 */ /* 0x000fc600078e02ff */
[----:B------:R-:W-:Y:S01]  /*0350*/  DFMA R8, R8, R22, R8 ;  /* 0x000000160808722b */ /* 0x000fe20000000008 */
[----:B------:R-:W-:Y:S01]  /*0360*/  IABS R22, R2 ;  /* 0x0000000200167213 */ /* 0x000fe20000000000 */
[----:B0-----:R-:W-:Y:S02]  /*0370*/  IMAD.MOV R20, RZ, RZ, -R21 ;  /* 0x000000ffff147224 */ /* 0x001fe400078e0a15 */
[----:B------:R-:W-:Y:S01]  /*0380*/  IMAD.HI.U32 R6, R19, R25, R18 ;  /* 0x0000001913067227 */ /* 0x000fe200078e0012 */
[----:B------:R-:W-:-:S03]  /*0390*/  IABS R18, R13 ;  /* 0x0000000d00127213 */ /* 0x000fc60000000000 */
[----:B------:R-:W-:Y:S02]  /*03a0*/  IMAD R23, R20, R5, RZ ;  /* 0x0000000514177224 */ /* 0x000fe400078e02ff */
[----:B------:R-:W-:Y:S02]  /*03b0*/  IMAD.MOV.U32 R20, RZ, RZ, RZ ;  /* 0x000000ffff147224 */ /* 0x000fe400078e00ff */
[----:B------:R-:W-:Y:S02]  /*03c0*/  IMAD.MOV.U32 R19, RZ, RZ, R22 ;  /* 0x000000ffff137224 */ /* 0x000fe400078e0016 */
[----:B------:R-:W-:-:S04]  /*03d0*/  IMAD.HI.U32 R12, R21, R23, R20 ;  /* 0x00000017150c7227 */ /* 0x000fc800078e0014 */
[----:B------:R-:W-:-:S04]  /*03e0*/  IMAD.HI.U32 R6, R6, R19, RZ ;  /* 0x0000001306067227 */ /* 0x000fc800078e00ff */
[----:B------:R-:W-:Y:S02]  /*03f0*/  IMAD.MOV R22, RZ, RZ, -R18 ;  /* 0x000000ffff167224 */ /* 0x000fe400078e0a12 */
[----:B------:R-:W-:-:S04]  /*0400*/  IMAD.HI.U32 R12, R12, R19, RZ ;  /* 0x000000130c0c7227 */ /* 0x000fc800078e00ff */
[----:B------:R-:W-:Y:S02]  /*0410*/  IMAD.MOV R23, RZ, RZ, -R6 ;  /* 0x000000ffff177224 */ /* 0x000fe400078e0a06 */
[--C-:B------:R-:W-:Y:S02]  /*0420*/  IMAD R22, R12, R22, R19.reuse ;  /* 0x000000160c167224 */ /* 0x100fe400078e0213 */
[C---:B------:R-:W-:Y:S01]  /*0430*/  IMAD R23, R0.reuse, R23, R19 ;  /* 0x0000001700177224 */ /* 0x040fe200078e0213 */
[----:B------:R-:W-:Y:S02]  /*0440*/  DMUL R18, R16, R8 ;  /* 0x0000000810127228 */ /* 0x000fe40000000000 */
[----:B------:R-:W-:Y:S02]  /*0450*/  ISETP.GT.U32.AND P5, PT, R5, R22, PT ;  /* 0x000000160500720c */ /* 0x000fe40003fa4070 */
[----:B------:R-:W-:-:S04]  /*0460*/  ISETP.GT.U32.AND P6, PT, R0, R23, PT ;  /* 0x000000170000720c */ /* 0x000fc80003fc4070 */
[----:B------:R-:W-:-:S07]  /*0470*/  DFMA R20, -R10, R18, R16 ;  /* 0x000000120a14722b */ /* 0x000fce0000000110 */
[----:B------:R-:W-:Y:S01]  /*0480*/  @!P5 IMAD.IADD R22, R22, 0x1, -R5 ;  /* 0x000000011616d824 */ /* 0x000fe200078e0a05 */
[----:B------:R-:W-:Y:S01]  /*0490*/  DFMA R8, R8, R20, R18 ;  /* 0x000000140808722b */ /* 0x000fe20000000012 */
[----:B------:R-:W-:Y:S01]  /*04a0*/  @!P6 IMAD.IADD R23, R23, 0x1, -R0 ;  /* 0x000000011717e824 */ /* 0x000fe200078e0a00 */
[----:B------:R-:W-:Y:S01]  /*04b0*/  @!P6 IADD3 R6, PT, PT, R6, 0x1, RZ ;  /* 0x000000010606e810 */ /* 0x000fe20007ffe0ff */
[----:B------:R-:W-:Y:S01]  /*04c0*/  @!P5 VIADD R12, R12, 0x1 ;  /* 0x000000010c0cd836 */ /* 0x000fe20000000000 */
[----:B------:R-:W-:Y:S02]  /*04d0*/  ISETP.GE.U32.AND P0, PT, R22, R5, PT ;  /* 0x000000051600720c */ /* 0x000fe40003f06070 */
[----:B------:R-:W-:Y:S02]  /*04e0*/  ISETP.GE.U32.AND P1, PT, R23, R0, PT ;  /* 0x000000001700720c */ /* 0x000fe40003f26070 */
[C---:B------:R-:W-:Y:S02]  /*04f0*/  LOP3.LUT R0, R2.reuse, R13, RZ, 0x3c, !PT ;  /* 0x0000000d02007212 */ /* 0x040fe400078e3cff */
[----:B------:R-:W-:-:S02]  /*0500*/  LOP3.LUT R5, R2, R7, RZ, 0x3c, !PT ;  /* 0x0000000702057212 */ /* 0x000fc400078e3cff */
[----:B------:R-:W-:Y:S01]  /*0510*/  ISETP.GE.AND P3, PT, R0, RZ, PT ;  /* 0x000000ff0000720c */ /* 0x000fe20003f66270 */
[----:B------:R-:W-:Y:S01]  /*0520*/  FFMA R0, RZ, R11, R9 ;  /* 0x0000000bff007223 */ /* 0x000fe20000000009 */
[----:B------:R-:W-:Y:S02]  /*0530*/  ISETP.GE.AND P2, PT, R5, RZ, PT ;  /* 0x000000ff0500720c */ /* 0x000fe40003f46270 */
[----:B------:R-:W-:Y:S01]  /*0540*/  ISETP.NE.AND P5, PT, R13, RZ, PT ;  /* 0x000000ff0d00720c */ /* 0x000fe20003fa5270 */
[----:B------:R-:W-:Y:S01]  /*0550*/  @P0 VIADD R12, R12, 0x1 ;  /* 0x000000010c0c0836 */ /* 0x000fe20000000000 */
[----:B------:R-:W-:Y:S01]  /*0560*/  FSETP.GT.AND P0, PT, |R0|, 1.469367938527859385e-39, PT ;  /* 0x001000000000780b */ /* 0x000fe20003f04200 */
[----:B------:R-:W-:Y:S01]  /*0570*/  @P1 VIADD R6, R6, 0x1 ;  /* 0x0000000106061836 */ /* 0x000fe20000000000 */
[----:B------:R-:W-:Y:S01]  /*0580*/  FSETP.GEU.AND P1, PT, |R17|, 6.5827683646048100446e-37, PT ;  /* 0x036000001100780b */ /* 0x000fe20003f2e200 */
[----:B------:R-:W-:-:S04]  /*0590*/  IMAD.MOV.U32 R5, RZ, RZ, R12 ;  /* 0x000000ffff057224 */ /* 0x000fc800078e000c */
[----:B------:R-:W-:Y:S02]  /*05a0*/  @!P3 IMAD.MOV R5, RZ, RZ, -R5 ;  /* 0x000000ffff05b224 */ /* 0x000fe400078e0a05 */
[----:B------:R-:W-:Y:S01]  /*05b0*/  @!P2 IMAD.MOV R6, RZ, RZ, -R6 ;  /* 0x000000ffff06a224 */ /* 0x000fe200078e0a06 */
[----:B------:R-:W-:Y:S02]  /*05c0*/  @!P4 LOP3.LUT R6, RZ, R7, RZ, 0x33, !PT ;  /* 0x00000007ff06c212 */ /* 0x000fe400078e33ff */
[----:B------:R-:W-:-:S03]  /*05d0*/  @!P5 LOP3.LUT R5, RZ, R13, RZ, 0x33, !PT ;  /* 0x0000000dff05d212 */ /* 0x000fc600078e33ff */
[----:B------:R-:W-:Y:S05]  /*05e0*/  @P0 BRA P1, `(.L_x_3) ;  /* 0x0000000000100947 */ /* 0x000fea0000800000 */
[----:B------:R-:W-:-:S07]  /*05f0*/  MOV R0, 0x610 ;  /* 0x0000061000007802 */ /* 0x000fce0000000f00 */
[----:B------:R-:W-:Y:S05]  /*0600*/  CALL.REL.NOINC `($__internal_0_$__cuda_sm20_div_rn_f64_full) ;  /* 0x0000001400387944 */ /* 0x000fea0003c00000 */
[----:B------:R-:W-:Y:S02]  /*0610*/  IMAD.MOV.U32 R8, RZ, RZ, R18 ;  /* 0x000000ffff087224 */ /* 0x000fe400078e0012 */
[----:B------:R-:W-:-:S07]  /*0620*/  IMAD.MOV.U32 R9, RZ, RZ, R19 ;  /* 0x000000ffff097224 */ /* 0x000fce00078e0013 */
.L_x_3:
[----:B------:R-:W0:Y:S01]  /*0630*/  F2F.F32.F64 R8, R8 ;  /* 0x0000000800087310 */ /* 0x000e220000301000 */
[----:B------:R-:W1:Y:S01]  /*0640*/  LDCU UR4, c[0x0][0x408] ;  /* 0x00008100ff0477ac */ /* 0x000e620008000800 */
[----:B------:R-:W-:Y:S01]  /*0650*/  I2FP.F32.S32 R5, R5 ;  /* 0x0000000500057245 */ /* 0x000fe20000201400 */
[----:B------:R-:W-:Y:S01]  /*0660*/  BSSY.RECONVERGENT B1, `(.L_x_4) ;  /* 0x000005a000017945 */ /* 0x000fe20003800200 */
[C---:B0-----:R-:W-:Y:S01]  /*0670*/  FMUL R7, |R8|.reuse, 16777216 ;  /* 0x4b80000008077820 */ /* 0x041fe20000400200 */
[----:B------:R-:W-:Y:S02]  /*0680*/  FSETP.GEU.AND P0, PT, |R8|, 1.175494350822287508e-38, PT ;  /* 0x008000000800780b */ /* 0x000fe40003f0e200 */
[----:B-1----:R-:W-:Y:S02]  /*0690*/  FMUL R5, R5, UR4 ;  /* 0x0000000405057c20 */ /* 0x002fe40008400000 */
[----:B------:R-:W-:-:S04]  /*06a0*/  FSEL R7, R7, |R8|, !P0 ;  /* 0x4000000807077208 */ /* 0x000fc80004000000 */
[----:B------:R-:W-:-:S04]  /*06b0*/  IADD3 R0, PT, PT, R7, -0x3f3504f3, RZ ;  /* 0xc0cafb0d07007810 */ /* 0x000fc80007ffe0ff */
[----:B------:R-:W-:Y:S02]  /*06c0*/  LOP3.LUT R10, R0, 0xff800000, RZ, 0xc0, !PT ;  /* 0xff800000000a7812 */ /* 0x000fe400078ec0ff */
[----:B------:R-:W-:Y:S02]  /*06d0*/  FSEL R0, RZ, -24, P0 ;  /* 0xc1c00000ff007808 */ /* 0x000fe40000000000 */
[----:B------:R-:W-:Y:S01]  /*06e0*/  I2FP.F32.S32 R9, R10 ;  /* 0x0000000a00097245 */ /* 0x000fe20000201400 */
[----:B------:R-:W-:-:S04]  /*06f0*/  IMAD.IADD R7, R7, 0x1, -R10 ;  /* 0x0000000107077824 */ /* 0x000fc800078e0a0a */
[C---:B------:R-:W-:Y:S01]  /*0700*/  FADD R11, R7.reuse, 1 ;  /* 0x3f800000070b7421 */ /* 0x040fe20000000000 */
[----:B------:R-:W-:Y:S01]  /*0710*/  FADD R12, R7, -1 ;  /* 0xbf800000070c7421 */ /* 0x000fe20000000000 */
[----:B------:R-:W-:-:S03]  /*0720*/  FFMA R10, R9, 1.1920928955078125e-07, R0 ;  /* 0x34000000090a7823 */ /* 0x000fc60000000000 */
[----:B------:R-:W-:Y:S01]  /*0730*/  FADD R16, R12, R12 ;  /* 0x0000000c0c107221 */ /* 0x000fe20000000000 */
[----:B------:R-:W0:Y:S03]  /*0740*/  MUFU.RCP R11, R11 ;  /* 0x0000000b000b7308 */ /* 0x000e260000001000 */
[----:B0-----:R-:W-:Y:S01]  /*0750*/  FMUL R7, R11, R16 ;  /* 0x000000100b077220 */ /* 0x001fe20000400000 */
[----:B------:R-:W-:-:S03]  /*0760*/  IMAD.MOV.U32 R16, RZ, RZ, 0x3a2c32e4 ;  /* 0x3a2c32e4ff107424 */ /* 0x000fc600078e00ff */
[----:B------:R-:W-:Y:S01]  /*0770*/  FADD R13, R12, -R7 ;  /* 0x800000070c0d7221 */ /* 0x000fe20000000000 */
[CC--:B------:R-:W-:Y:S01]  /*0780*/  FMUL R9, R7.reuse, R7.reuse ;  /* 0x0000000707097220 */ /* 0x0c0fe20000400000 */
[----:B------:R-:W-:Y:S02]  /*0790*/  FFMA R0, R7, 1.4426950216293334961, R10 ;  /* 0x3fb8aa3b07007823 */ /* 0x000fe4000000000a */
[----:B------:R-:W-:Y:S01]  /*07a0*/  FADD R13, R13, R13 ;  /* 0x0000000d0d0d7221 */ /* 0x000fe20000000000 */
[C---:B------:R-:W-:Y:S01]  /*07b0*/  FFMA R16, R9.reuse, R16, 0.0032181653659790754318 ;  /* 0x3b52e7db09107423 */ /* 0x040fe20000000010 */
[----:B------:R-:W-:Y:S02]  /*07c0*/  FADD R10, R10, -R0 ;  /* 0x800000000a0a7221 */ /* 0x000fe40000000000 */
[----:B------:R-:W-:Y:S01]  /*07d0*/  FFMA R12, R12, -R7, R13 ;  /* 0x800000070c0c7223 */ /* 0x000fe2000000000d */
[----:B------:R-:W-:Y:S01]  /*07e0*/  FFMA R16, R9, R16, 0.018033718690276145935 ;  /* 0x3c93bb7309107423 */ /* 0x000fe20000000010 */
[----:B------:R-:W-:-:S02]  /*07f0*/  FFMA R13, R7, 1.4426950216293334961, R10 ;  /* 0x3fb8aa3b070d7823 */ /* 0x000fc4000000000a */
[----:B------:R-:W-:Y:S01]  /*0800*/  FMUL R12, R11, R12 ;  /* 0x0000000c0b0c7220 */ /* 0x000fe20000400000 */
[----:B------:R-:W-:-:S03]  /*0810*/  FFMA R16, R9, R16, 0.12022458761930465698 ;  /* 0x3df6384f09107423 */ /* 0x000fc60000000010 */
[----:B------:R-:W-:Y:S01]  /*0820*/  FFMA R10, R12, 1.4426950216293334961, R13 ;  /* 0x3fb8aa3b0c0a7823 */ /* 0x000fe2000000000d */
[----:B------:R-:W-:-:S03]  /*0830*/  FMUL R16, R9, R16 ;  /* 0x0000001009107220 */ /* 0x000fc60000400000 */
[----:B------:R-:W-:Y:S01]  /*0840*/  FFMA R9, R7, 1.9251366722983220825e-08, R10 ;  /* 0x32a55e3407097823 */ /* 0x000fe2000000000a */
[----:B------:R-:W-:-:S04]  /*0850*/  FMUL R10, R16, 3 ;  /* 0x40400000100a7820 */ /* 0x000fc80000400000 */
[----:B------:R-:W-:Y:S01]  /*0860*/  FFMA R10, R12, R10, R9 ;  /* 0x0000000a0c0a7223 */ /* 0x000fe20000000009 */
[----:B------:R-:W-:-:S03]  /*0870*/  IMAD.MOV.U32 R12, RZ, RZ, 0x391fcb8e ;  /* 0x391fcb8eff0c7424 */ /* 0x000fc600078e00ff */
[----:B------:R-:W-:-:S04]  /*0880*/  FFMA R7, R7, R16, R10 ;  /* 0x0000001007077223 */ /* 0x000fc8000000000a */
[----:B------:R-:W-:-:S04]  /*0890*/  FADD R9, R0, R7 ;  /* 0x0000000700097221 */ /* 0x000fc80000000000 */
[----:B------:R-:W-:Y:S01]  /*08a0*/  FMUL R10, R5, R9 ;  /* 0x00000009050a7220 */ /* 0x000fe20000400000 */
[----:B------:R-:W-:-:S03]  /*08b0*/  FADD R0, -R0, R9 ;  /* 0x0000000900007221 */ /* 0x000fc60000000100 */
[----:B------:R-:W0:Y:S01]  /*08c0*/  FRND R11, R10 ;  /* 0x0000000a000b7307 */ /* 0x000e220000201000 */
[----:B------:R-:W-:Y:S01]  /*08d0*/  FADD R0, R7, -R0 ;  /* 0x8000000007007221 */ /* 0x000fe20000000000 */
[C---:B------:R-:W-:Y:S01]  /*08e0*/  FFMA R9, R5.reuse, R9, -R10 ;  /* 0x0000000905097223 */ /* 0x040fe2000000080a */
[C---:B------:R-:W-:Y:S02]  /*08f0*/  FSETP.GT.AND P1, PT, |R10|.reuse, 152, PT ;  /* 0x431800000a00780b */ /* 0x040fe40003f24200 */
[C---:B------:R-:W-:Y:S01]  /*0900*/  FSETP.GEU.AND P2, PT, R10.reuse, RZ, PT ;  /* 0x000000ff0a00720b */ /* 0x040fe20003f4e000 */
[----:B------:R-:W-:Y:S02]  /*0910*/  FFMA R0, R5, R0, R9 ;  /* 0x0000000005007223 */ /* 0x000fe40000000009 */
[----:B------:R-:W1:Y:S01]  /*0920*/  F2I.NTZ R9, R10 ;  /* 0x0000000a00097305 */ /* 0x000e620000203100 */
[----:B0-----:R-:W-:Y:S01]  /*0930*/  FADD R7, R10, -R11 ;  /* 0x8000000b0a077221 */ /* 0x001fe20000000000 */
[----:B------:R-:W-:-:S03]  /*0940*/  FSETP.GT.AND P0, PT, R11, RZ, PT ;  /* 0x000000ff0b00720b */ /* 0x000fc60003f04000 */
[----:B------:R-:W-:Y:S01]  /*0950*/  FADD R7, R0, R7 ;  /* 0x0000000700077221 */ /* 0x000fe20000000000 */
[----:B------:R-:W-:Y:S02]  /*0960*/  SEL R16, RZ, 0x83000000, P0 ;  /* 0x83000000ff107807 */ /* 0x000fe40000000000 */
[----:B------:R-:W-:Y:S01]  /*0970*/  FSETP.NEU.AND P0, PT, R5, RZ, PT ;  /* 0x000000ff0500720b */ /* 0x000fe20003f0d000 */
[----:B------:R-:W-:-:S03]  /*0980*/  FFMA R0, R7, R12, 0.0013391353422775864601 ;  /* 0x3aaf85ed07007423 */ /* 0x000fc6000000000c */
[----:B------:R-:W-:Y:S01]  /*0990*/  FSETP.EQ.OR P0, PT, R8, 1, !P0 ;  /* 0x3f8000000800780b */ /* 0x000fe20004702400 */
[----:B------:R-:W-:-:S04]  /*09a0*/  FFMA R0, R7, R0, 0.0096188392490148544312 ;  /* 0x3c1d985607007423 */ /* 0x000fc80000000000 */
[----:B------:R-:W-:-:S04]  /*09b0*/  FFMA R0, R7, R0, 0.055503588169813156128 ;  /* 0x3d6357bb07007423 */ /* 0x000fc80000000000 */
[----:B------:R-:W-:Y:S01]  /*09c0*/  FFMA R12, R7, R0, 0.24022644758224487305 ;  /* 0x3e75fdec070c7423 */ /* 0x000fe20000000000 */
[----:B------:R-:W-:-:S03]  /*09d0*/  FMUL R0, R5, 0.5 ;  /* 0x3f00000005007820 */ /* 0x000fc60000400000 */
[----:B------:R-:W-:-:S03]  /*09e0*/  FFMA R12, R7, R12, 0.69314718246459960938 ;  /* 0x3f317218070c7423 */ /* 0x000fc6000000000c */
[----:B------:R-:W0:Y:S01]  /*09f0*/  FRND.TRUNC R0, R0 ;  /* 0x0000000000007307 */ /* 0x000e22000020d000 */
[----:B------:R-:W-:Y:S01]  /*0a00*/  FFMA R12, R7, R12, 1 ;  /* 0x3f800000070c7423 */ /* 0x000fe2000000000c */
[----:B------:R-:W-:Y:S02]  /*0a10*/  VIADD R7, R16, 0x7f000000 ;  /* 0x7f00000010077836 */ /* 0x000fe40000000000 */
[----:B-1----:R-:W-:Y:S02]  /*0a20*/  IMAD R16, R9, 0x800000, -R16 ;  /* 0x0080000009107824 */ /* 0x002fe400078e0a10 */
[----:B------:R-:W-:-:S04]  /*0a30*/  FMUL R7, R12, R7 ;  /* 0x000000070c077220 */ /* 0x000fc80000400000 */
[----:B------:R-:W-:Y:S01]  /*0a40*/  FMUL R7, R7, R16 ;  /* 0x0000001007077220 */ /* 0x000fe20000400000 */
[----:B------:R-:W-:Y:S01]  /*0a50*/  @P1 FSEL R7, RZ, +INF , !P2 ;  /* 0x7f800000ff071808 */ /* 0x000fe20005000000 */
[----:B0-----:R-:W-:Y:S01]  /*0a60*/  FADD R10, R0, R0 ;  /* 0x00000000000a7221 */ /* 0x001fe20000000000 */
[----:B------:R-:W-:Y:S06]  /*0a70*/  @P0 BRA `(.L_x_5) ;  /* 0x0000000000600947 */ /* 0x000fec0003800000 */
[----:B------:R-:W-:-:S04]  /*0a80*/  FSETP.NAN.AND P0, PT, |R5|, |R5|, PT ;  /* 0x400000050500720b */ /* 0x000fc80003f08200 */
[----:B------:R-:W-:-:S13]  /*0a90*/  FSETP.NUM.AND P0, PT, |R8|, |R8|, !P0 ;  /* 0x400000080800720b */ /* 0x000fda0004707200 */
[----:B------:R-:W-:Y:S01]  /*0aa0*/  @!P0 FADD R4, R8, R5 ;  /* 0x0000000508048221 */ /* 0x000fe20000000000 */
[----:B------:R-:W-:Y:S06]  /*0ab0*/  @!P0 BRA `(.L_x_5) ;  /* 0x0000000000508947 */ /* 0x000fec0003800000 */
[----:B------:R-:W-:Y:S01]  /*0ac0*/  FSETP.NEU.AND P0, PT, |R8|, +INF , PT ;  /* 0x7f8000000800780b */ /* 0x000fe20003f0d200 */
[----:B------:R-:W-:-:S03]  /*0ad0*/  FADD R10, R5, -R10 ;  /* 0x8000000a050a7221 */ /* 0x000fc60000000000 */
[----:B------:R-:W-:-:S04]  /*0ae0*/  FSETP.NEU.AND P0, PT, R8, RZ, P0 ;  /* 0x000000ff0800720b */ /* 0x000fc8000070d000 */
[----:B------:R-:W-:Y:S02]  /*0af0*/  FSETP.GEU.OR P1, PT, R5, RZ, P0 ;  /* 0x000000ff0500720b */ /* 0x000fe4000072e400 */
[----:B------:R-:W-:-:S07]  /*0b00*/  FSETP.NEU.AND P2, PT, |R10|, 1, !P0 ;  /* 0x3f8000000a00780b */ /* 0x000fce000474d200 */
[----:B------:R-:W-:-:S05]  /*0b10*/  @!P0 FADD R0, R8, R8 ;  /* 0x0000000808008221 */ /* 0x000fca0000000000 */
[----:B------:R-:W-:-:S04]  /*0b20*/  @!P1 LOP3.LUT R0, R0, 0x7f800000, RZ, 0x3c, !PT ;  /* 0x7f80000000009812 */ /* 0x000fc800078e3cff */
[----:B------:R-:W-:-:S05]  /*0b30*/  @P2 LOP3.LUT R0, R0, 0x7fffffff, RZ, 0xc0, !PT ;  /* 0x7fffffff00002812 */ /* 0x000fca00078ec0ff */
[----:B------:R-:W-:Y:S01]  /*0b40*/  @!P0 IMAD.MOV.U32 R4, RZ, RZ, R0 ;  /* 0x000000ffff048224 */ /* 0x000fe200078e0000 */
[----:B------:R-:W-:Y:S06]  /*0b50*/  @!P0 BRA `(.L_x_5) ;  /* 0x0000000000288947 */ /* 0x000fec0003800000 */
[----:B------:R-:W-:Y:S02]  /*0b60*/  FSETP.NEU.AND P0, PT, |R5|, +INF , PT ;  /* 0x7f8000000500780b */ /* 0x000fe40003f0d200 */
[----:B------:R-:W-:-:S13]  /*0b70*/  FSETP.EQ.AND P1, PT, R8, -1, PT ;  /* 0xbf8000000800780b */ /* 0x000fda0003f22000 */
[----:B------:R-:W-:Y:S05]  /*0b80*/  @!P0 BRA P1, `(.L_x_5) ;  /* 0x00000000001c8947 */ /* 0x000fea0000800000 */
[----:B------:R-:W-:Y:S02]  /*0b90*/  FSETP.GEU.AND P1, PT, R8, RZ, PT ;  /* 0x000000ff0800720b */ /* 0x000fe40003f2e000 */
[----:B------:R-:W-:-:S11]  /*0ba0*/  MOV R4, R7 ;  /* 0x0000000700047202 */ /* 0x000fd60000000f00 */
[----:B------:R-:W0:Y:S01]  /*0bb0*/  @!P1 FRND.FLOOR R0, R5 ;  /* 0x0000000500009307 */ /* 0x000e220000205000 */
[----:B------:R-:W-:Y:S02]  /*0bc0*/  @!P1 FSETP.NEU.AND P2, PT, |R10|, 1, PT ;  /* 0x3f8000000a00980b */ /* 0x000fe40003f4d200 */
[----:B0-----:R-:W-:Y:S02]  /*0bd0*/  @!P1 FSETP.NEU.AND P0, PT, R5, R0, PT ;  /* 0x000000000500920b */ /* 0x001fe40003f0d000 */
[----:B------:R-:W-:-:S04]  /*0be0*/  @!P1 FSEL R0, R7, -R7, P2 ;  /* 0x8000000707009208 */ /* 0x000fc80001000000 */
[----:B------:R-:W-:-:S07]  /*0bf0*/  @!P1 FSEL R4, R0, +QNAN , !P0 ;  /* 0x7fffffff00049808 */ /* 0x000fce0004000000 */
.L_x_5:
[----:B------:R-:W-:Y:S05]  /*0c00*/  BSYNC.RECONVERGENT B1 ;  /* 0x0000000000017941 */ /* 0x000fea0003800200 */
.L_x_4:
[----:B------:R-:W0:Y:S01]  /*0c10*/  LDC R11, c[0x0][0x38c] ;  /* 0x0000e300ff0b7b82 */ /* 0x000e220000000800 */
[----:B------:R-:W-:Y:S01]  /*0c20*/  ISETP.GE.AND P2, PT, R6, RZ, PT ;  /* 0x000000ff0600720c */ /* 0x000fe20003f46270 */
[----:B------:R-:W1:Y:S01]  /*0c30*/  LDCU UR4, c[0x0][0x3a4] ;  /* 0x00007480ff0477ac */ /* 0x000e620008000800 */
[----:B------:R-:W-:Y:S01]  /*0c40*/  BSSY.RECONVERGENT B1, `(.L_x_6) ;  /* 0x0000023000017945 */ /* 0x000fe20003800200 */
[----:B0-----:R-:W-:-:S04]  /*0c50*/  IABS R7, R11 ;  /* 0x0000000b00077213 */ /* 0x001fc80000000000 */
[----:B------:R-:W0:Y:S08]  /*0c60*/  I2F.RP R0, R7 ;  /* 0x0000000700007306 */ /* 0x000e300000209400 */
[----:B0-----:R-:W0:Y:S02]  /*0c70*/  MUFU.RCP R0, R0 ;  /* 0x0000000000007308 */ /* 0x001e240000001000 */
[----:B0-----:R-:W-:-:S06]  /*0c80*/  VIADD R8, R0, 0xffffffe ;  /* 0x0ffffffe00087836 */ /* 0x001fcc0000000000 */
[----:B------:R0:W2:Y:S02]  /*0c90*/  F2I.FTZ.U32.TRUNC.NTZ R9, R8 ;  /* 0x0000000800097305 */ /* 0x0000a4000021f000 */
[----:B0-----:R-:W-:Y:S02]  /*0ca0*/  IMAD.MOV.U32 R8, RZ, RZ, RZ ;  /* 0x000000ffff087224 */ /* 0x001fe400078e00ff */
[----:B--2---:R-:W-:-:S04]  /*0cb0*/  IMAD.MOV R10, RZ, RZ, -R9 ;  /* 0x000000ffff0a7224 */ /* 0x004fc800078e0a09 */
[----:B------:R-:W-:Y:S01]  /*0cc0*/  IMAD R5, R10, R7, RZ ;  /* 0x000000070a057224 */ /* 0x000fe200078e02ff */
[----:B------:R-:W-:-:S03]  /*0cd0*/  IABS R10, R6 ;  /* 0x00000006000a7213 */ /* 0x000fc60000000000 */
[----:B------:R-:W-:Y:S01]  /*0ce0*/  IMAD.HI.U32 R9, R9, R5, R8 ;  /* 0x0000000509097227 */ /* 0x000fe200078e0008 */
[----:B------:R-:W-:-:S04]  /*0cf0*/  I2FP.F32.S32 R5, R11 ;  /* 0x0000000b00057245 */ /* 0x000fc80000201400 */
[----:B------:R-:W0:Y:S01]  /*0d00*/  MUFU.RCP R6, R5 ;  /* 0x0000000500067308 */ /* 0x000e220000001000 */
[----:B------:R-:W-:-:S04]  /*0d10*/  IMAD.HI.U32 R9, R9, R10, RZ ;  /* 0x0000000a09097227 */ /* 0x000fc800078e00ff */
[----:B------:R-:W-:-:S04]  /*0d20*/  IMAD.MOV R9, RZ, RZ, -R9 ;  /* 0x000000ffff097224 */ /* 0x000fc800078e0a09 */
[----:B------:R-:W-:-:S05]  /*0d30*/  IMAD R0, R7, R9, R10 ;  /* 0x0000000907007224 */ /* 0x000fca00078e020a */
[----:B------:R-:W-:-:S13]  /*0d40*/  ISETP.GT.U32.AND P0, PT, R7, R0, PT ;  /* 0x000000000700720c */ /* 0x000fda0003f04070 */
[----:B------:R-:W-:Y:S01]  /*0d50*/  @!P0 IMAD.IADD R0, R0, 0x1, -R7 ;  /* 0x0000000100008824 */ /* 0x000fe200078e0a07 */
[----:B------:R-:W-:-:S04]  /*0d60*/  ISETP.NE.AND P0, PT, R11, RZ, PT ;  /* 0x000000ff0b00720c */ /* 0x000fc80003f05270 */
[----:B------:R-:W-:-:S13]  /*0d70*/  ISETP.GT.U32.AND P1, PT, R7, R0, PT ;  /* 0x000000000700720c */ /* 0x000fda0003f24070 */
[----:B------:R-:W-:Y:S02]  /*0d80*/  @!P1 IMAD.IADD R0, R0, 0x1, -R7 ;  /* 0x0000000100009824 */ /* 0x000fe400078e0a07 */
[----:B0-----:R-:W-:-:S03]  /*0d90*/  FFMA R7, -R5, R6, 1 ;  /* 0x3f80000005077423 */ /* 0x001fc60000000106 */
[----:B------:R-:W-:Y:S01]  /*0da0*/  @!P2 IADD3 R0, PT, PT, -R0, RZ, RZ ;  /* 0x000000ff0000a210 */ /* 0x000fe20007ffe1ff */
[----:B------:R-:W-:Y:S01]  /*0db0*/  FFMA R9, R6, R7, R6 ;  /* 0x0000000706097223 */ /* 0x000fe20000000006 */
[----:B------:R-:W-:Y:S01]  /*0dc0*/  @!P0 LOP3.LUT R0, RZ, R11, RZ, 0x33, !PT ;  /* 0x0000000bff008212 */ /* 0x000fe200078e33ff */
[----:B-1----:R-:W-:-:S03]  /*0dd0*/  FMUL R7, R4, UR4 ;  /* 0x0000000404077c20 */ /* 0x002fc60008400000 */
[----:B------:R-:W-:-:S04]  /*0de0*/  I2FP.F32.S32 R0, R0 ;  /* 0x0000000000007245 */ /* 0x000fc80000201400 */
[----:B------:R-:W0:Y:S01]  /*0df0*/  FCHK P0, R0, R5 ;  /* 0x0000000500007302 */ /* 0x000e220000000000 */
[----:B------:R-:W-:-:S04]  /*0e00*/  FFMA R6, R0, R9, RZ ;  /* 0x0000000900067223 */ /* 0x000fc800000000ff */
[----:B------:R-:W-:-:S04]  /*0e10*/  FFMA R8, -R5, R6, R0 ;  /* 0x0000000605087223 */ /* 0x000fc80000000100 */
[----:B------:R-:W-:Y:S01]  /*0e20*/  FFMA R6, R9, R8, R6 ;  /* 0x0000000809067223 */ /* 0x000fe20000000006 */
[----:B0-----:R-:W-:Y:S06]  /*0e30*/  @!P0 BRA `(.L_x_7) ;  /* 0x00000000000c8947 */ /* 0x001fec0003800000 */
[----:B------:R-:W-:-:S07]  /*0e40*/  MOV R4, 0xe60 ;  /* 0x00000e6000047802 */ /* 0x000fce0000000f00 */
[----:B------:R-:W-:Y:S05]  /*0e50*/  CALL.REL.NOINC `($__internal_1_$__cuda_sm3x_div_rn_noftz_f32_slowpath) ;  /* 0x0000001000947944 */ /* 0x000fea0003c00000 */
[----:B------:R-:W-:-:S07]  /*0e60*/  IMAD.MOV.U32 R6, RZ, RZ, R0 ;  /* 0x000000ffff067224 */ /* 0x000fce00078e0000 */
.L_x_7:
[----:B------:R-:W-:Y:S05]  /*0e70*/  BSYNC.RECONVERGENT B1 ;  /* 0x0000000000017941 */ /* 0x000fea0003800200 */
.L_x_6:
[----:B------:R-:W-:Y:S01]  /*0e80*/  FMUL R6, R6, 6.2831854820251464844 ;  /* 0x40c90fdb06067820 */ /* 0x000fe20000400000 */
[----:B------:R-:W-:Y:S01]  /*0e90*/  UMOV UR4, 0x54442d18 ;  /* 0x54442d1800047882 */ /* 0x000fe20000000000 */
[----:B------:R-:W-:Y:S01]  /*0ea0*/  UMOV UR5, 0x400921fb ;  /* 0x400921fb00057882 */ /* 0x000fe20000000000 */
[----:B------:R-:W-:Y:S01]  /*0eb0*/  BSSY.RECONVERGENT B1, `(.L_x_8) ;  /* 0x0000045000017945 */ /* 0x000fe20003800200 */
[----:B------:R-:W0:Y:S02]  /*0ec0*/  F2F.F64.F32 R4, R6 ;  /* 0x0000000600047310 */ /* 0x000e240000201800 */
[----:B0-----:R-:W-:-:S06]  /*0ed0*/  DADD R4, R4, -UR4 ;  /* 0x8000000404047e29 */ /* 0x001fcc0008000000 */
[----:B------:R-:W0:Y:S02]  /*0ee0*/  F2F.F32.F64 R9, R4 ;  /* 0x0000000400097310 */ /* 0x000e240000301000 */
[C---:B0-----:R-:W-:Y:S01]  /*0ef0*/  FMUL R0, R9.reuse, 0.63661974668502807617 ;  /* 0x3f22f98309007820 */ /* 0x041fe20000400000 */
[----:B------:R-:W-:-:S05]  /*0f00*/  FSETP.GE.AND P0, PT, |R9|, 105615, PT ;  /* 0x47ce47800900780b */ /* 0x000fca0003f06200 */
[----:B------:R-:W0:Y:S02]  /*0f10*/  F2I.NTZ R0, R0 ;  /* 0x0000000000007305 */ /* 0x000e240000203100 */
[----:B0-----:R-:W-:Y:S01]  /*0f20*/  I2FP.F32.S32 R8, R0 ;  /* 0x0000000000087245 */ /* 0x001fe20000201400 */
[----:B------:R-:W-:-:S04]  /*0f30*/  IMAD.MOV.U32 R16, RZ, RZ, R0 ;  /* 0x000000ffff107224 */ /* 0x000fc800078e0000 */
[----:B------:R-:W-:-:S04]  /*0f40*/  FFMA R11, R8, -1.5707962512969970703, R9 ;  /* 0xbfc90fda080b7823 */ /* 0x000fc80000000009 */
[----:B------:R-:W-:-:S04]  /*0f50*/  FFMA R11, R8, -7.5497894158615963534e-08, R11 ;  /* 0xb3a22168080b7823 */ /* 0x000fc8000000000b */
[----:B------:R-:W-:-:S04]  /*0f60*/  FFMA R13, R8, -5.3903029534742383927e-15, R11 ;  /* 0xa7c234c5080d7823 */ /* 0x000fc8000000000b */
[----:B------:R-:W-:Y:S01]  /*0f70*/  IMAD.MOV.U32 R6, RZ, RZ, R13 ;  /* 0x000000ffff067224 */ /* 0x000fe200078e000d */
[----:B------:R-:W-:Y:S06]  /*0f80*/  @!P0 BRA `(.L_x_9) ;  /* 0x0000000000dc8947 */ /* 0x000fec0003800000 */
[----:B------:R-:W-:-:S13]  /*0f90*/  FSETP.NEU.AND P0, PT, |R9|, +INF , PT ;  /* 0x7f8000000900780b */ /* 0x000fda0003f0d200 */
[----:B------:R-:W-:Y:S01]  /*0fa0*/  @!P0 FMUL R6, RZ, R9 ;  /* 0x00000009ff068220 */ /* 0x000fe20000400000 */
[----:B------:R-:W-:Y:S01]  /*0fb0*/  @!P0 IMAD.MOV.U32 R0, RZ, RZ, RZ ;  /* 0x000000ffff008224 */ /* 0x000fe200078e00ff */
[----:B------:R-:W-:Y:S06]  /*0fc0*/  @!P0 BRA `(.L_x_9) ;  /* 0x0000000000cc8947 */ /* 0x000fec0003800000 */
[----:B------:R-:W-:Y:S01]  /*0fd0*/  IMAD.SHL.U32 R4, R9, 0x100, RZ ;  /* 0x0000010009047824 */ /* 0x000fe200078e00ff */
[----:B------:R-:W-:Y:S01]  /*0fe0*/  MOV R0, R1 ;  /* 0x0000000100007202 */ /* 0x000fe20000000f00 */
[----:B------:R-:W-:Y:S01]  /*0ff0*/  IMAD.MOV.U32 R8, RZ, RZ, RZ ;  /* 0x000000ffff087224 */ /* 0x000fe200078e00ff */
[----:B------:R-:W0:Y:S02]  /*1000*/  LDCU.64 UR8, c[0x4][URZ] ;  /* 0x01000000ff0877ac */ /* 0x000e240008000a00 */
[----:B------:R-:W-:Y:S01]  /*1010*/  LOP3.LUT R19, R4, 0x80000000, RZ, 0xfc, !PT ;  /* 0x8000000004137812 */ /* 0x000fe200078efcff */
[----:B------:R-:W-:Y:S01]  /*1020*/  UMOV UR5, URZ ;  /* 0x000000ff00057c82 */ /* 0x000fe20008000000 */
[----:B------:R-:W-:-:S05]  /*1030*/  UMOV UR4, URZ ;  /* 0x000000ff00047c82 */ /* 0x000fca0008000000 */
.L_x_10:
[----:B0-----:R-:W-:Y:S02]  /*1040*/  IMAD.U32 R10, RZ, RZ, UR8 ;  /* 0x00000008ff0a7e24 */ /* 0x001fe4000f8e00ff */
[----:B------:R-:W-:-:S05]  /*1050*/  IMAD.U32 R11, RZ, RZ, UR9 ;  /* 0x00000009ff0b7e24 */ /* 0x000fca000f8e00ff */
[----:B------:R-:W2:Y:S01]  /*1060*/  LDG.E.CONSTANT R4, desc[UR6][R10.64] ;  /* 0x000000060a047981 */ /* 0x000ea2000c1e9900 */
[----:B------:R-:W-:Y:S02]  /*1070*/  UIADD3 UR8, UP0, UPT, UR8, 0x4, URZ ;  /* 0x0000000408087890 */ /* 0x000fe4000ff1e0ff */
[----:B------:R-:W-:Y:S02]  /*1080*/  UIADD3 UR4, UPT, UPT, UR4, 0x1, URZ ;  /* 0x0000000104047890 */ /* 0x000fe4000fffe0ff */
[----:B------:R-:W-:Y:S02]  /*1090*/  UIADD3.X UR9, UPT, UPT, URZ, UR9, URZ, UP0, !UPT ;  /* 0x00000009ff097290 */ /* 0x000fe400087fe4ff */
[----:B------:R-:W-:Y:S01]  /*10a0*/  UISETP.NE.AND UP0, UPT, UR4, 0x6, UPT ;  /* 0x000000060400788c */ /* 0x000fe2000bf05270 */
[----:B--2---:R-:W-:-:S03]  /*10b0*/  IMAD.WIDE.U32 R4, R4, R19, RZ ;  /* 0x0000001304047225 */ /* 0x004fc600078e00ff */
[----:B------:R-:W-:-:S04]  /*10c0*/  IADD3 R17, P0, PT, R4, R8, RZ ;  /* 0x0000000804117210 */ /* 0x000fc80007f1e0ff */
[----:B------:R-:W-:Y:S01]  /*10d0*/  IADD3.X R8, PT, PT, R5, UR5, RZ, P0, !PT ;  /* 0x0000000505087c10 */ /* 0x000fe200087fe4ff */
[----:B------:R0:W-:Y:S02]  /*10e0*/  STL [R0], R17 ;  /* 0x0000001100007387 */ /* 0x0001e40000100800 */
[----:B0-----:R-:W-:Y:S01]  /*10f0*/  VIADD R0, R0, 0x4 ;  /* 0x0000000400007836 */ /* 0x001fe20000000000 */
[----:B------:R-:W-:Y:S06]  /*1100*/  BRA.U UP0, `(.L_x_10) ;  /* 0xfffffffd00cc7547 */ /* 0x000fec000b83ffff */
[----:B------:R-:W-:Y:S01]  /*1110*/  SHF.R.U32.HI R6, RZ, 0x17, R9 ;  /* 0x00000017ff067819 */ /* 0x000fe20000011609 */
[----:B------:R0:W-:Y:S03]  /*1120*/  STL [R1+0x18], R8 ;  /* 0x0000180801007387 */ /* 0x0001e60000100800 */
[C---:B------:R-:W-:Y:S02]  /*1130*/  LOP3.LUT R0, R6.reuse, 0xe0, RZ, 0xc0, !PT ;  /* 0x000000e006007812 */ /* 0x040fe400078ec0ff */
[----:B------:R-:W-:-:S03]  /*1140*/  LOP3.LUT P0, RZ, R6, 0x1f, RZ, 0xc0, !PT ;  /* 0x0000001f06ff7812 */ /* 0x000fc6000780c0ff */
[----:B------:R-:W-:-:S05]  /*1150*/  VIADD R0, R0, 0xffffff80 ;  /* 0xffffff8000007836 */ /* 0x000fca0000000000 */
[----:B------:R-:W-:-:S05]  /*1160*/  SHF.R.U32.HI R0, RZ, 0x5, R0 ;  /* 0x00000005ff007819 */ /* 0x000fca0000011600 */
[----:B------:R-:W-:-:S05]  /*1170*/  IMAD R12, R0, -0x4, R1 ;  /* 0xfffffffc000c7824 */ /* 0x000fca00078e0201 */
[----:B------:R-:W2:Y:S04]  /*1180*/  LDL R0, [R12+0x18] ;  /* 0x000018000c007983 */ /* 0x000ea80000100800 */
[----:B------:R-:W2:Y:S04]  /*1190*/  LDL R5, [R12+0x14] ;  /* 0x000014000c057983 */ /* 0x000ea80000100800 */
[----:B------:R-:W3:Y:S01]  /*11a0*/  @P0 LDL R4, [R12+0x10] ;  /* 0x000010000c040983 */ /* 0x000ee20000100800 */
[----:B------:R-:W-:Y:S01]  /*11b0*/  LOP3.LUT R6, R6, 0x1f, RZ, 0xc0, !PT ;  /* 0x0000001f06067812 */ /* 0x000fe200078ec0ff */
[----:B------:R-:W-:Y:S01]  /*11c0*/  UMOV UR4, 0x54442d19 ;  /* 0x54442d1900047882 */ /* 0x000fe20000000000 */
[----:B------:R-:W-:-:S02]  /*11d0*/  UMOV UR5, 0x3bf921fb ;  /* 0x3bf921fb00057882 */ /* 0x000fc40000000000 */
[-C--:B--2---:R-:W-:Y:S02]  /*11e0*/  @P0 SHF.L.W.U32.HI R0, R5, R6.reuse, R0 ;  /* 0x0000000605000219 */ /* 0x084fe40000010e00 */
[----:B---3--:R-:W-:Y:S02]  /*11f0*/  @P0 SHF.L.W.U32.HI R5, R4, R6, R5 ;  /* 0x0000000604050219 */ /* 0x008fe40000010e05 */
[----:B------:R-:W-:Y:S02]  /*1200*/  ISETP.GE.AND P0, PT, R9, RZ, PT ;  /* 0x000000ff0900720c */ /* 0x000fe40003f06270 */
[C---:B------:R-:W-:Y:S01]  /*1210*/  SHF.L.W.U32.HI R4, R5.reuse, 0x2, R0 ;  /* 0x0000000205047819 */ /* 0x040fe20000010e00 */
[----:B------:R-:W-:-:S03]  /*1220*/  IMAD.SHL.U32 R5, R5, 0x4, RZ ;  /* 0x0000000405057824 */ /* 0x000fc600078e00ff */
[----:B------:R-:W-:-:S04]  /*1230*/  SHF.R.S32.HI R6, RZ, 0x1f, R4 ;  /* 0x0000001fff067819 */ /* 0x000fc80000011404 */
[C---:B------:R-:W-:Y:S02]  /*1240*/  LOP3.LUT R10, R6.reuse, R5, RZ, 0x3c, !PT ;  /* 0x00000005060a7212 */ /* 0x040fe400078e3cff */
[----:B------:R-:W-:Y:S02]  /*1250*/  LOP3.LUT R11, R6, R4, RZ, 0x3c, !PT ;  /* 0x00000004060b7212 */ /* 0x000fe400078e3cff */
[----:B------:R-:W-:Y:S02]  /*1260*/  SHF.R.U32.HI R5, RZ, 0x1e, R0 ;  /* 0x0000001eff057819 */ /* 0x000fe40000011600 */
[C---:B------:R-:W-:Y:S02]  /*1270*/  LOP3.LUT R6, R4.reuse, R9, RZ, 0x3c, !PT ;  /* 0x0000000904067212 */ /* 0x040fe400078e3cff */
[----:B------:R-:W1:Y:S01]  /*1280*/  I2F.F64.S64 R10, R10 ;  /* 0x0000000a000a7312 */ /* 0x000e620000301c00 */
[----:B------:R-:W-:Y:S02]  /*1290*/  LEA.HI R0, R4, R5, RZ, 0x1 ;  /* 0x0000000504007211 */ /* 0x000fe400078f08ff */
[----:B------:R-:W-:-:S03]  /*12a0*/  ISETP.GE.AND P1, PT, R6, RZ, PT ;  /* 0x000000ff0600720c */ /* 0x000fc60003f26270 */
[----:B------:R-:W-:-:S05]  /*12b0*/  IMAD.MOV R4, RZ, RZ, -R0 ;  /* 0x000000ffff047224 */ /* 0x000fca00078e0a00 */
[----:B------:R-:W-:Y:S01]  /*12c0*/  @!P0 MOV R0, R4 ;  /* 0x0000000400008202 */ /* 0x000fe20000000f00 */
[----:B-1----:R-:W-:-:S10]  /*12d0*/  DMUL R18, R10, UR4 ;  /* 0x000000040a127c28 */ /* 0x002fd40008000000 */
[----:B------:R-:W1:Y:S02]  /*12e0*/  F2F.F32.F64 R18, R18 ;  /* 0x0000001200127310 */ /* 0x000e640000301000 */
[----:B01----:R-:W-:-:S07]  /*12f0*/  FSEL R6, -R18, R18, !P1 ;  /* 0x0000001212067208 */ /* 0x003fce0004800100 */
.L_x_9:
[----:B------:R-:W-:Y:S05]  /*1300*/  BSYNC.RECONVERGENT B1 ;  /* 0x0000000000017941 */ /* 0x000fea0003800200 */
.L_x_8:
[----:B------:R-:W-:Y:S02]  /*1310*/  IMAD.MOV.U32 R17, RZ, RZ, 0x37cbac00 ;  /* 0x37cbac00ff117424 */ /* 0x000fe400078e00ff */
[----:B------:R-:W-:Y:S01]  /*1320*/  FMUL R4, R6, R6 ;  /* 0x0000000606047220 */ /* 0x000fe20000400000 */
[C---:B------:R-:W-:Y:S01]  /*1330*/  LOP3.LUT R8, R0.reuse, 0x1, RZ, 0xc0, !PT ;  /* 0x0000000100087812 */ /* 0x040fe200078ec0ff */
[----:B------:R-:W-:Y:S01]  /*1340*/  VIADD R0, R0, 0x1 ;  /* 0x0000000100007836 */ /* 0x000fe20000000000 */
[----:B------:R-:W-:Y:S01]  /*1350*/  BSSY.RECONVERGENT B1, `(.L_x_11) ;  /* 0x0000048000017945 */ /* 0x000fe20003800200 */
[----:B------:R-:W-:Y:S01]  /*1360*/  FFMA R5, R4, R17, -0.0013887860113754868507 ;  /* 0xbab607ed04057423 */ /* 0x000fe20000000011 */
[----:B------:R-:W-:Y:S01]  /*1370*/  ISETP.NE.U32.AND P0, PT, R8, 0x1, PT ;  /* 0x000000010800780c */ /* 0x000fe20003f05070 */
[----:B------:R-:W-:Y:S01]  /*1380*/  IMAD.MOV.U32 R11, RZ, RZ, 0x3c0885e4 ;  /* 0x3c0885e4ff0b7424 */ /* 0x000fe200078e00ff */
[----:B------:R-:W-:Y:S01]  /*1390*/  LOP3.LUT P1, RZ, R0, 0x2, RZ, 0xc0, !PT ;  /* 0x0000000200ff7812 */ /* 0x000fe2000782c0ff */
[----:B------:R-:W-:Y:S01]  /*13a0*/  IMAD.MOV.U32 R8, RZ, RZ, 0x3e2aaaa8 ;  /* 0x3e2aaaa8ff087424 */ /* 0x000fe200078e00ff */
[----:B------:R-:W-:-:S02]  /*13b0*/  FSEL R5, R5, -0.00019574658654164522886, P0 ;  /* 0xb94d415305057808 */ /* 0x000fc40000000000 */
[----:B------:R-:W-:Y:S02]  /*13c0*/  FSEL R11, R11, 0.041666727513074874878, !P0 ;  /* 0x3d2aaabb0b0b7808 */ /* 0x000fe40004000000 */
[----:B------:R-:W-:Y:S02]  /*13d0*/  FSEL R0, R6, 1, !P0 ;  /* 0x3f80000006007808 */ /* 0x000fe40004000000 */
[----:B------:R-:W-:Y:S01]  /*13e0*/  FSEL R6, -R8, -0.4999999701976776123, !P0 ;  /* 0xbeffffff08067808 */ /* 0x000fe20004000100 */
[C---:B------:R-:W-:Y:S01]  /*13f0*/  FFMA R11, R4.reuse, R5, R11 ;  /* 0x00000005040b7223 */ /* 0x040fe2000000000b */
[----:B------:R-:W-:Y:S01]  /*1400*/  FSETP.GE.AND P0, PT, |R9|, 105615, PT ;  /* 0x47ce47800900780b */ /* 0x000fe20003f06200 */
[C---:B------:R-:W-:Y:S02]  /*1410*/  FFMA R5, R4.reuse, R0, RZ ;  /* 0x0000000004057223 */ /* 0x040fe400000000ff */
[----:B------:R-:W-:-:S04]  /*1420*/  FFMA R6, R4, R11, R6 ;  /* 0x0000000b04067223 */ /* 0x000fc80000000006 */
[----:B------:R-:W-:-:S04]  /*1430*/  FFMA R12, R5, R6, R0 ;  /* 0x00000006050c7223 */ /* 0x000fc80000000000 */
[----:B------:R-:W-:Y:S02]  /*1440*/  @P1 FADD R12, RZ, -R12 ;  /* 0x8000000cff0c1221 */ /* 0x000fe40000000000 */
[----:B------:R-:W-:Y:S05]  /*1450*/  @!P0 BRA `(.L_x_12) ;  /* 0x0000000000dc8947 */ /* 0x000fea0003800000 */
[----:B------:R-:W-:-:S13]  /*1460*/  FSETP.NEU.AND P0, PT, |R9|, +INF , PT ;  /* 0x7f8000000900780b */ /* 0x000fda0003f0d200 */
[----:B------:R-:W-:Y:S01]  /*1470*/  @!P0 FMUL R13, RZ, R9 ;  /* 0x00000009ff0d8220 */ /* 0x000fe20000400000 */
[----:B------:R-:W-:Y:S01]  /*1480*/  @!P0 IMAD.MOV.U32 R16, RZ, RZ, RZ ;  /* 0x000000ffff108224 */ /* 0x000fe200078e00ff */
[----:B------:R-:W-:Y:S06]  /*1490*/  @!P0 BRA `(.L_x_12) ;  /* 0x0000000000cc8947 */ /* 0x000fec0003800000 */
[----:B------:R-:W-:Y:S02]  /*14a0*/  IMAD.SHL.U32 R4, R9, 0x100, RZ ;  /* 0x0000010009047824 */ /* 0x000fe400078e00ff */
[----:B------:R-:W-:Y:S02]  /*14b0*/  HFMA2 R8, -RZ, RZ, 0, 0 ;  /* 0x00000000ff087431 */ /* 0x000fe400000001ff */
[----:B------:R-:W-:Y:S01]  /*14c0*/  IMAD.MOV.U32 R0, RZ, RZ, R1 ;  /* 0x000000ffff007224 */ /* 0x000fe200078e0001 */
[----:B------:R-:W0:Y:S01]  /*14d0*/  LDCU.64 UR8, c[0x4][URZ] ;  /* 0x01000000ff0877ac */ /* 0x000e220008000a00 */
[----:B------:R-:W-:Y:S01]  /*14e0*/  LOP3.LUT R19, R4, 0x80000000, RZ, 0xfc, !PT ;  /* 0x8000000004137812 */ /* 0x000fe200078efcff */
[----:B------:R-:W-:Y:S01]  /*14f0*/  UMOV UR5, URZ ;  /* 0x000000ff00057c82 */ /* 0x000fe20008000000 */
[----:B------:R-:W-:-:S05]  /*1500*/  UMOV UR4, URZ ;  /* 0x000000ff00047c82 */ /* 0x000fca0008000000 */
.L_x_13:
        /* <DEDUP_REMOVED lines=25> */
[----:B------:R-:W-:Y:S01]  /*16a0*/  UMOV UR5, 0x3bf921fb ;  /* 0x3bf921fb00057882 */ /* 0x000fe20000000000 */
[----:B------:R-:W-:-:S02]  /*16b0*/  ISETP.GE.AND P1, PT, R9, RZ, PT ;  /* 0x000000ff0900720c */ /* 0x000fc40003f26270 */
[-C--:B--2---:R-:W-:Y:S02]  /*16c0*/  @P0 SHF.L.W.U32.HI R0, R5, R6.reuse, R0 ;  /* 0x0000000605000219 */ /* 0x084fe40000010e00 */
[----:B---3--:R-:W-:-:S04]  /*16d0*/  @P0 SHF.L.W.U32.HI R5, R4, R6, R5 ;  /* 0x0000000604050219 */ /* 0x008fc80000010e05 */
[C---:B------:R-:W-:Y:S01]  /*16e0*/  SHF.L.W.U32.HI R4, R5.reuse, 0x2, R0 ;  /* 0x0000000205047819 */ /* 0x040fe20000010e00 */
[----:B------:R-:W-:-:S03]  /*16f0*/  IMAD.SHL.U32 R5, R5, 0x4, RZ ;  /* 0x0000000405057824 */ /* 0x000fc600078e00ff */
[----:B------:R-:W-:Y:S02]  /*1700*/  SHF.R.S32.HI R6, RZ, 0x1f, R4 ;  /* 0x0000001fff067819 */ /* 0x000fe40000011404 */
[----:B------:R-:W-:Y:S02]  /*1710*/  LOP3.LUT R9, R4, R9, RZ, 0x3c, !PT ;  /* 0x0000000904097212 */ /* 0x000fe400078e3cff */
[C---:B------:R-:W-:Y:S02]  /*1720*/  LOP3.LUT R10, R6.reuse, R5, RZ, 0x3c, !PT ;  /* 0x00000005060a7212 */ /* 0x040fe400078e3cff */
[----:B------:R-:W-:Y:S02]  /*1730*/  LOP3.LUT R11, R6, R4, RZ, 0x3c, !PT ;  /* 0x00000004060b7212 */ /* 0x000fe400078e3cff */
[----:B------:R-:W-:Y:S02]  /*1740*/  SHF.R.U32.HI R5, RZ, 0x1e, R0 ;  /* 0x0000001eff057819 */ /* 0x000fe40000011600 */
[----:B------:R-:W-:-:S02]  /*1750*/  ISETP.GE.AND P0, PT, R9, RZ, PT ;  /* 0x000000ff0900720c */ /* 0x000fc40003f06270 */
[----:B------:R-:W1:Y:S01]  /*1760*/  I2F.F64.S64 R10, R10 ;  /* 0x0000000a000a7312 */ /* 0x000e620000301c00 */
[----:B------:R-:W-:-:S04]  /*1770*/  LEA.HI R16, R4, R5, RZ, 0x1 ;  /* 0x0000000504107211 */ /* 0x000fc800078f08ff */
[----:B------:R-:W-:-:S05]  /*1780*/  IADD3 R0, PT, PT, -R16, RZ, RZ ;  /* 0x000000ff10007210 */ /* 0x000fca0007ffe1ff */
[----:B------:R-:W-:Y:S01]  /*1790*/  @!P1 IMAD.MOV.U32 R16, RZ, RZ, R0 ;  /* 0x000000ffff109224 */ /* 0x000fe200078e0000 */
[----:B-1----:R-:W-:-:S10]  /*17a0*/  DMUL R18, R10, UR4 ;  /* 0x000000040a127c28 */ /* 0x002fd40008000000 */
[----:B------:R-:W1:Y:S02]  /*17b0*/  F2F.F32.F64 R18, R18 ;  /* 0x0000001200127310 */ /* 0x000e640000301000 */
[----:B01----:R-:W-:-:S07]  /*17c0*/  FSEL R13, -R18, R18, !P0 ;  /* 0x00000012120d7208 */ /* 0x003fce0004000100 */
.L_x_12:
[----:B------:R-:W-:Y:S05]  /*17d0*/  BSYNC.RECONVERGENT B1 ;  /* 0x0000000000017941 */ /* 0x000fea0003800200 */
.L_x_11:
[----:B------:R-:W-:Y:S01]  /*17e0*/  FMUL R6, R13, R13 ;  /* 0x0000000d0d067220 */ /* 0x000fe20000400000 */
[----:B------:R-:W-:Y:S01]  /*17f0*/  LOP3.LUT R0, R16, 0x1, RZ, 0xc0, !PT ;  /* 0x0000000110007812 */ /* 0x000fe200078ec0ff */
[----:B------:R-:W-:Y:S01]  /*1800*/  IMAD.MOV.U32 R9, RZ, RZ, 0x3d2aaabb ;  /* 0x3d2aaabbff097424 */ /* 0x000fe200078e00ff */
[----:B------:R-:W0:Y:S01]  /*1810*/  LDC R19, c[0x0][0x3cc] ;  /* 0x0000f300ff137b82 */ /* 0x000e220000000800 */
[----:B------:R-:W-:Y:S01]  /*1820*/  FFMA R17, R6, R17, -0.0013887860113754868507 ;  /* 0xbab607ed06117423 */ /* 0x000fe20000000011 */
[----:B------:R-:W-:Y:S01]  /*1830*/  ISETP.NE.U32.AND P0, PT, R0, 0x1, PT ;  /* 0x000000010000780c */ /* 0x000fe20003f05070 */
[----:B------:R-:W-:Y:S01]  /*1840*/  IMAD.MOV.U32 R11, RZ, RZ, 0x3effffff ;  /* 0x3effffffff0b7424 */ /* 0x000fe200078e00ff */
[----:B------:R-:W-:Y:S01]  /*1850*/  LOP3.LUT P1, RZ, R16, 0x2, RZ, 0xc0, !PT ;  /* 0x0000000210ff7812 */ /* 0x000fe2000782c0ff */
[----:B------:R-:W0:Y:S01]  /*1860*/  LDCU.128 UR8, c[0x0][0x3f0] ;  /* 0x00007e00ff0877ac */ /* 0x000e220008000c00 */
[----:B------:R-:W-:Y:S01]  /*1870*/  FSEL R17, R17, -0.00019574658654164522886, !P0 ;  /* 0xb94d415311117808 */ /* 0x000fe20004000000 */
[----:B------:R-:W-:Y:S01]  /*1880*/  FMUL R12, R7, R12 ;  /* 0x0000000c070c7220 */ /* 0x000fe20000400000 */
[----:B------:R-:W1:Y:S01]  /*1890*/  LDC.64 R4, c[0x0][0x3d0] ;  /* 0x0000f400ff047b82 */ /* 0x000e620000000a00 */
[----:B------:R-:W-:Y:S01]  /*18a0*/  FSEL R9, R9, 0.0083327032625675201416, !P0 ;  /* 0x3c0885e409097808 */ /* 0x000fe20004000000 */
[----:B------:R-:W2:Y:S01]  /*18b0*/  LDCU.64 UR4, c[0x0][0x400] ;  /* 0x00008000ff0477ac */ /* 0x000ea20008000a00 */
[----:B------:R-:W-:-:S02]  /*18c0*/  FSEL R11, -R11, -0.16666662693023681641, !P0 ;  /* 0xbe2aaaa80b0b7808 */ /* 0x000fc40004000100 */
[----:B------:R-:W-:Y:S01]  /*18d0*/  FSEL R0, R13, 1, P0 ;  /* 0x3f8000000d007808 */ /* 0x000fe20000000000 */
[C---:B------:R-:W-:Y:S01]  /*18e0*/  FFMA R17, R6.reuse, R17, R9 ;  /* 0x0000001106117223 */ /* 0x040fe20000000009 */
[----:B------:R-:W3:Y:S01]  /*18f0*/  LDCU.64 UR12, c[0x0][0x3a8] ;  /* 0x00007500ff0c77ac */ /* 0x000ee20008000a00 */
[----:B------:R-:W4:Y:S02]  /*1900*/  LDC.64 R8, c[0x0][0x398] ;  /* 0x0000e600ff087b82 */ /* 0x000f240000000a00 */
[C---:B------:R-:W-:Y:S01]  /*1910*/  FFMA R17, R6.reuse, R17, R11 ;  /* 0x0000001106117223 */ /* 0x040fe2000000000b */
[----:B------:R-:W-:Y:S01]  /*1920*/  FFMA R11, R6, R0, RZ ;  /* 0x00000000060b7223 */ /* 0x000fe200000000ff */
[----:B------:R-:W5:Y:S03]  /*1930*/  LDCU UR14, c[0x0][0x3b0] ;  /* 0x00007600ff0e77ac */ /* 0x000f660008000800 */
[----:B------:R-:W-:-:S04]  /*1940*/  FFMA R0, R11, R17, R0 ;  /* 0x000000110b007223 */ /* 0x000fc80000000000 */
[----:B------:R-:W-:-:S04]  /*1950*/  @P1 FADD R0, RZ, -R0 ;  /* 0x80000000ff001221 */ /* 0x000fc80000000000 */
[----:B------:R-:W-:Y:S01]  /*1960*/  FMUL R0, R7, R0 ;  /* 0x0000000007007220 */ /* 0x000fe20000400000 */
[C---:B0-----:R-:W-:Y:S01]  /*1970*/  FFMA R7, R12.reuse, UR8, R19 ;  /* 0x000000080c077c23 */ /* 0x041fe20008000013 */
[C---:B-1----:R-:W-:Y:S01]  /*1980*/  FFMA R11, R12.reuse, UR9, R4 ;  /* 0x000000090c0b7c23 */ /* 0x042fe20008000004 */
[----:B------:R-:W-:Y:S02]  /*1990*/  FFMA R5, R12, UR10, R5 ;  /* 0x0000000a0c057c23 */ /* 0x000fe40008000005 */
[C---:B------:R-:W-:Y:S01]  /*19a0*/  FFMA R4, R0.reuse, UR11, R7 ;  /* 0x0000000b00047c23 */ /* 0x040fe20008000007 */
[C---:B--2---:R-:W-:Y:S01]  /*19b0*/  FFMA R6, R0.reuse, UR4, R11 ;  /* 0x0000000400067c23 */ /* 0x044fe2000800000b */
[----:B------:R-:W-:Y:S02]  /*19c0*/  FFMA R0, R0, UR5, R5 ;  /* 0x0000000500007c23 */ /* 0x000fe40008000005 */
[C---:B---3--:R-:W-:Y:S01]  /*19d0*/  FFMA R5, R3.reuse, R4, UR12 ;  /* 0x0000000c03057e23 */ /* 0x048fe20008000004 */
[----:B------:R-:W-:Y:S01]  /*19e0*/  FFMA R7, R3, R6, UR13 ;  /* 0x0000000d03077e23 */ /* 0x000fe20008000006 */
[----:B----4-:R-:W-:-:S04]  /*19f0*/  IMAD.WIDE R8, R2, 0x24, R8 ;  /* 0x0000002402087825 */ /* 0x010fc800078e0208 */
[----:B-----5:R-:W-:Y:S01]  /*1a00*/  FFMA R3, R3, R0, UR14 ;  /* 0x0000000e03037e23 */ /* 0x020fe20008000000 */
[----:B------:R-:W-:Y:S04]  /*1a10*/  STG.E desc[UR6][R8.64], R5 ;  /* 0x0000000508007986 */ /* 0x000fe8000c101906 */
[----:B------:R-:W-:Y:S04]  /*1a20*/  STG.E desc[UR6][R8.64+0x4], R7 ;  /* 0x0000040708007986 */ /* 0x000fe8000c101906 */
[----:B------:R-:W-:Y:S04]  /*1a30*/  STG.E desc[UR6][R8.64+0x8], R3 ;  /* 0x0000080308007986 */ /* 0x000fe8000c101906 */
[----:B------:R-:W2:Y:S04]  /*1a40*/  LDG.E R11, desc[UR6][R14.64] ;  /* 0x000000060e0b7981 */ /* 0x000ea8000c1e1900 */
[----:B--2---:R-:W-:Y:S04]  /*1a50*/  STG.E desc[UR6][R8.64+0xc], R11 ;  /* 0x00000c0b08007986 */ /* 0x004fe8000c101906 */
[----:B------:R-:W2:Y:S04]  /*1a60*/  LDG.E R13, desc[UR6][R14.64+0x4] ;  /* 0x000004060e0d7981 */ /* 0x000ea8000c1e1900 */
[----:B--2---:R-:W-:Y:S04]  /*1a70*/  STG.E desc[UR6][R8.64+0x10], R13 ;  /* 0x0000100d08007986 */ /* 0x004fe8000c101906 */
[----:B------:R-:W2:Y:S01]  /*1a80*/  LDG.E R17, desc[UR6][R14.64+0x8] ;  /* 0x000008060e117981 */ /* 0x000ea2000c1e1900 */
[----:B------:R-:W-:-:S03]  /*1a90*/  IMAD.MOV.U32 R21, RZ, RZ, 0x1 ;  /* 0x00000001ff157424 */ /* 0x000fc600078e00ff */
[----:B--2---:R-:W-:Y:S04]  /*1aa0*/  STG.E desc[UR6][R8.64+0x14], R17 ;  /* 0x0000141108007986 */ /* 0x004fe8000c101906 */
[----:B------:R-:W2:Y:S04]  /*1ab0*/  LDG.E R19, desc[UR6][R14.64+0x14] ;  /* 0x000014060e137981 */ /* 0x000ea8000c1e1900 */
[----:B------:R-:W-:Y:S04]  /*1ac0*/  STG.E desc[UR6][R8.64+0x1c], R21 ;  /* 0x00001c1508007986 */ /* 0x000fe8000c101906 */
[----:B--2---:R-:W-:Y:S01]  /*1ad0*/  STG.E desc[UR6][R8.64+0x20], R19 ;  /* 0x0000201308007986 */ /* 0x004fe2000c101906 */
[----:B------:R-:W-:Y:S05]  /*1ae0*/  EXIT ;  /* 0x000000000000794d */ /* 0x000fea0003800000 */
        .weak           $__internal_0_$__cuda_sm20_div_rn_f64_full
        .type           $__internal_0_$__cuda_sm20_div_rn_f64_full,@function
        .size           $__internal_0_$__cuda_sm20_div_rn_f64_full,($__internal_1_$__cuda_sm3x_div_rn_noftz_f32_slowpath - $__internal_0_$__cuda_sm20_div_rn_f64_full)
$__internal_0_$__cuda_sm20_div_rn_f64_full:
[C---:B------:R-:W-:Y:S01]  /*1af0*/  FSETP.GEU.AND P0, PT, |R11|.reuse, 1.469367938527859385e-39, PT ;  /* 0x001000000b00780b */ /* 0x040fe20003f0e200 */
[----:B------:R-:W-:Y:S01]  /*1b00*/  IMAD.MOV.U32 R18, RZ, RZ, 0x1 ;  /* 0x00000001ff127424 */ /* 0x000fe200078e00ff */
[C---:B------:R-:W-:Y:S01]  /*1b10*/  LOP3.LUT R12, R11.reuse, 0x800fffff, RZ, 0xc0, !PT ;  /* 0x800fffff0b0c7812 */ /* 0x040fe200078ec0ff */
[----:B------:R-:W-:Y:S01]  /*1b20*/  IMAD.MOV.U32 R24, RZ, RZ, 0x1ca00000 ;  /* 0x1ca00000ff187424 */ /* 0x000fe200078e00ff */
[----:B------:R-:W-:Y:S02]  /*1b30*/  LOP3.LUT R25, R11, 0x7ff00000, RZ, 0xc0, !PT ;  /* 0x7ff000000b197812 */ /* 0x000fe400078ec0ff */
[----:B------:R-:W-:Y:S01]  /*1b40*/  LOP3.LUT R13, R12, 0x3ff00000, RZ, 0xfc, !PT ;  /* 0x3ff000000c0d7812 */ /* 0x000fe200078efcff */
[----:B------:R-:W-:-:S06]  /*1b50*/  IMAD.MOV.U32 R12, RZ, RZ, R10 ;  /* 0x000000ffff0c7224 */ /* 0x000fcc00078e000a */
[----:B------:R-:W-:-:S06]  /*1b60*/  @!P0 DMUL R12, R10, 8.98846567431157953865e+307 ;  /* 0x7fe000000a0c8828 */ /* 0x000fcc0000000000 */
[----:B------:R-:W0:Y:S02]  /*1b70*/  MUFU.RCP64H R19, R13 ;  /* 0x0000000d00137308 */ /* 0x000e240000001800 */
[----:B0-----:R-:W-:-:S08]  /*1b80*/  DFMA R8, R18, -R12, 1 ;  /* 0x3ff000001208742b */ /* 0x001fd0000000080c */
[----:B------:R-:W-:-:S08]  /*1b90*/  DFMA R8, R8, R8, R8 ;  /* 0x000000080808722b */ /* 0x000fd00000000008 */
[----:B------:R-:W-:Y:S01]  /*1ba0*/  DFMA R18, R18, R8, R18 ;  /* 0x000000081212722b */ /* 0x000fe20000000012 */
[----:B------:R-:W-:Y:S01]  /*1bb0*/  IMAD.MOV.U32 R9, RZ, RZ, R17 ;  /* 0x000000ffff097224 */ /* 0x000fe200078e0011 */
[----:B------:R-:W-:-:S04]  /*1bc0*/  MOV R8, R16 ;  /* 0x0000001000087202 */ /* 0x000fc80000000f00 */
[----:B------:R-:W-:Y:S02]  /*1bd0*/  LOP3.LUT R7, R9, 0x7ff00000, RZ, 0xc0, !PT ;  /* 0x7ff0000009077812 */ /* 0x000fe400078ec0ff */
[----:B------:R-:W-:Y:S01]  /*1be0*/  DFMA R20, R18, -R12, 1 ;  /* 0x3ff000001214742b */ /* 0x000fe2000000080c */
[----:B------:R-:W-:Y:S01]  /*1bf0*/  IMAD.MOV.U32 R16, RZ, RZ, R8 ;  /* 0x000000ffff107224 */ /* 0x000fe200078e0008 */
[----:B------:R-:W-:Y:S01]  /*1c00*/  ISETP.GE.U32.AND P1, PT, R7, R25, PT ;  /* 0x000000190700720c */ /* 0x000fe20003f26070 */
[----:B------:R-:W-:-:S03]  /*1c10*/  IMAD.MOV.U32 R26, RZ, RZ, R7 ;  /* 0x000000ffff1a7224 */ /* 0x000fc600078e0007 */
[----:B------:R-:W-:Y:S02]  /*1c20*/  SEL R17, R24, 0x63400000, !P1 ;  /* 0x6340000018117807 */ /* 0x000fe40004800000 */
[----:B------:R-:W-:Y:S01]  /*1c30*/  DFMA R18, R18, R20, R18 ;  /* 0x000000141212722b */ /* 0x000fe20000000012 */
[----:B------:R-:W-:Y:S02]  /*1c40*/  FSETP.GEU.AND P1, PT, |R9|, 1.469367938527859385e-39, PT ;  /* 0x001000000900780b */ /* 0x000fe40003f2e200 */
[----:B------:R-:W-:-:S11]  /*1c50*/  LOP3.LUT R17, R17, 0x800fffff, R9, 0xf8, !PT ;  /* 0x800fffff11117812 */ /* 0x000fd600078ef809 */
[----:B------:R-:W-:Y:S05]  /*1c60*/  @P1 BRA `(.L_x_14) ;  /* 0x0000000000201947 */ /* 0x000fea0003800000 */
[----:B------:R-:W-:-:S04]  /*1c70*/  LOP3.LUT R20, R11, 0x7ff00000, RZ, 0xc0, !PT ;  /* 0x7ff000000b147812 */ /* 0x000fc800078ec0ff */
[----:B------:R-:W-:Y:S01]  /*1c80*/  ISETP.GE.U32.AND P1, PT, R7, R20, PT ;  /* 0x000000140700720c */ /* 0x000fe20003f26070 */
[----:B------:R-:W-:-:S03]  /*1c90*/  IMAD.MOV.U32 R20, RZ, RZ, RZ ;  /* 0x000000ffff147224 */ /* 0x000fc600078e00ff */
[----:B------:R-:W-:-:S04]  /*1ca0*/  SEL R21, R24, 0x63400000, !P1 ;  /* 0x6340000018157807 */ /* 0x000fc80004800000 */
[----:B------:R-:W-:-:S04]  /*1cb0*/  LOP3.LUT R21, R21, 0x80000000, R9, 0xf8, !PT ;  /* 0x8000000015157812 */ /* 0x000fc800078ef809 */
[----:B------:R-:W-:-:S06]  /*1cc0*/  LOP3.LUT R21, R21, 0x100000, RZ, 0xfc, !PT ;  /* 0x0010000015157812 */ /* 0x000fcc00078efcff */
[----:B------:R-:W-:-:S10]  /*1cd0*/  DFMA R16, R16, 2, -R20 ;  /* 0x400000001010782b */ /* 0x000fd40000000814 */
[----:B------:R-:W-:-:S07]  /*1ce0*/  LOP3.LUT R26, R17, 0x7ff00000, RZ, 0xc0, !PT ;  /* 0x7ff00000111a7812 */ /* 0x000fce00078ec0ff */
.L_x_14:
[----:B------:R-:W-:Y:S01]  /*1cf0*/  VIADD R22, R26, 0xffffffff ;  /* 0xffffffff1a167836 */ /* 0x000fe20000000000 */
[----:B------:R-:W-:Y:S01]  /*1d00*/  @!P0 LOP3.LUT R25, R13, 0x7ff00000, RZ, 0xc0, !PT ;  /* 0x7ff000000d198812 */ /* 0x000fe200078ec0ff */
[----:B------:R-:W-:-:S03]  /*1d10*/  DMUL R20, R18, R16 ;  /* 0x0000001012147228 */ /* 0x000fc60000000000 */
[----:B------:R-:W-:Y:S02]  /*1d20*/  ISETP.GT.U32.AND P0, PT, R22, 0x7feffffe, PT ;  /* 0x7feffffe1600780c */ /* 0x000fe40003f04070 */
[----:B------:R-:W-:-:S03]  /*1d30*/  IADD3 R27, PT, PT, R25, -0x1, RZ ;  /* 0xffffffff191b7810 */ /* 0x000fc60007ffe0ff */
[----:B------:R-:W-:Y:S01]  /*1d40*/  DFMA R22, R20, -R12, R16 ;  /* 0x8000000c1416722b */ /* 0x000fe20000000010 */
[----:B------:R-:W-:-:S07]  /*1d50*/  ISETP.GT.U32.OR P0, PT, R27, 0x7feffffe, P0 ;  /* 0x7feffffe1b00780c */ /* 0x000fce0000704470 */
[----:B------:R-:W-:-:S06]  /*1d60*/  DFMA R22, R18, R22, R20 ;  /* 0x000000161216722b */ /* 0x000fcc0000000014 */
[----:B------:R-:W-:Y:S05]  /*1d70*/  @P0 BRA `(.L_x_15) ;  /* 0x00000000006c0947 */ /* 0x000fea0003800000 */
[----:B------:R-:W-:-:S04]  /*1d80*/  LOP3.LUT R18, R11, 0x7ff00000, RZ, 0xc0, !PT ;  /* 0x7ff000000b127812 */ /* 0x000fc800078ec0ff */
[CC--:B------:R-:W-:Y:S02]  /*1d90*/  VIADDMNMX R8, R7.reuse, -R18.reuse, 0xb9600000, !PT ;  /* 0xb960000007087446 */ /* 0x0c0fe40007800912 */
[----:B------:R-:W-:Y:S02]  /*1da0*/  ISETP.GE.U32.AND P0, PT, R7, R18, PT ;  /* 0x000000120700720c */ /* 0x000fe40003f06070 */
[----:B------:R-:W-:Y:S01]  /*1db0*/  VIMNMX R7, PT, PT, R8, 0x46a00000, PT ;  /* 0x46a0000008077848 */ /* 0x000fe20003fe0100 */
[----:B------:R-:W-:Y:S01]  /*1dc0*/  IMAD.MOV.U32 R8, RZ, RZ, RZ ;  /* 0x000000ffff087224 */ /* 0x000fe200078e00ff */
[----:B------:R-:W-:-:S05]  /*1dd0*/  SEL R24, R24, 0x63400000, !P0 ;  /* 0x6340000018187807 */ /* 0x000fca0004000000 */
[----:B------:R-:W-:-:S04]  /*1de0*/  IMAD.IADD R7, R7, 0x1, -R24 ;  /* 0x0000000107077824 */ /* 0x000fc800078e0a18 */
[----:B------:R-:W-:-:S06]  /*1df0*/  VIADD R9, R7, 0x7fe00000 ;  /* 0x7fe0000007097836 */ /* 0x000fcc0000000000 */
[----:B------:R-:W-:-:S10]  /*1e00*/  DMUL R18, R22, R8 ;  /* 0x0000000816127228 */ /* 0x000fd40000000000 */
[----:B------:R-:W-:-:S13]  /*1e10*/  FSETP.GTU.AND P0, PT, |R19|, 1.469367938527859385e-39, PT ;  /* 0x001000001300780b */ /* 0x000fda0003f0c200 */
[----:B------:R-:W-:Y:S05]  /*1e20*/  @P0 BRA `(.L_x_16) ;  /* 0x0000000000940947 */ /* 0x000fea0003800000 */
[----:B------:R-:W-:Y:S01]  /*1e30*/  DFMA R12, R22, -R12, R16 ;  /* 0x8000000c160c722b */ /* 0x000fe20000000010 */
[----:B------:R-:W-:-:S09]  /*1e40*/  IMAD.MOV.U32 R10, RZ, RZ, RZ ;  /* 0x000000ffff0a7224 */ /* 0x000fd200078e00ff */
[C---:B------:R-:W-:Y:S02]  /*1e50*/  FSETP.NEU.AND P0, PT, R13.reuse, RZ, PT ;  /* 0x000000ff0d00720b */ /* 0x040fe40003f0d000 */
[----:B------:R-:W-:-:S04]  /*1e60*/  LOP3.LUT R17, R13, 0x80000000, R11, 0x48, !PT ;  /* 0x800000000d117812 */ /* 0x000fc800078e480b */
[----:B------:R-:W-:-:S07]  /*1e70*/  LOP3.LUT R11, R17, R9, RZ, 0xfc, !PT ;  /* 0x00000009110b7212 */ /* 0x000fce00078efcff */
[----:B------:R-:W-:Y:S05]  /*1e80*/  @!P0 BRA `(.L_x_16) ;  /* 0x00000000007c8947 */ /* 0x000fea0003800000 */
[----:B------:R-:W-:Y:S01]  /*1e90*/  IMAD.MOV R9, RZ, RZ, -R7 ;  /* 0x000000ffff097224 */ /* 0x000fe200078e0a07 */
[----:B------:R-:W-:Y:S01]  /*1ea0*/  DMUL.RP R10, R22, R10 ;  /* 0x0000000a160a7228 */ /* 0x000fe20000008000 */
[----:B------:R-:W-:Y:S01]  /*1eb0*/  IMAD.MOV.U32 R8, RZ, RZ, RZ ;  /* 0x000000ffff087224 */ /* 0x000fe200078e00ff */
[----:B------:R-:W-:-:S05]  /*1ec0*/  IADD3 R7, PT, PT, -R7, -0x43300000, RZ ;  /* 0xbcd0000007077810 */ /* 0x000fca0007ffe1ff */
[----:B------:R-:W-:-:S03]  /*1ed0*/  DFMA R8, R18, -R8, R22 ;  /* 0x800000081208722b */ /* 0x000fc60000000016 */
[----:B------:R-:W-:-:S07]  /*1ee0*/  LOP3.LUT R17, R11, R17, RZ, 0x3c, !PT ;  /* 0x000000110b117212 */ /* 0x000fce00078e3cff */
[----:B------:R-:W-:-:S04]  /*1ef0*/  FSETP.NEU.AND P0, PT, |R9|, R7, PT ;  /* 0x000000070900720b */ /* 0x000fc80003f0d200 */
[----:B------:R-:W-:Y:S02]  /*1f00*/  FSEL R18, R10, R18, !P0 ;  /* 0x000000120a127208 */ /* 0x000fe40004000000 */
[----:B------:R-:W-:Y:S01]  /*1f10*/  FSEL R19, R17, R19, !P0 ;  /* 0x0000001311137208 */ /* 0x000fe20004000000 */
[----:B------:R-:W-:Y:S06]  /*1f20*/  BRA `(.L_x_16) ;  /* 0x0000000000547947 */ /* 0x000fec0003800000 */
.L_x_15:
[----:B------:R-:W-:-:S14]  /*1f30*/  DSETP.NAN.AND P0, PT, R8, R8, PT ;  /* 0x000000080800722a */ /* 0x000fdc0003f08000 */
[----:B------:R-:W-:Y:S05]  /*1f40*/  @P0 BRA `(.L_x_17) ;  /* 0x0000000000440947 */ /* 0x000fea0003800000 */
[----:B------:R-:W-:-:S14]  /*1f50*/  DSETP.NAN.AND P0, PT, R10, R10, PT ;  /* 0x0000000a0a00722a */ /* 0x000fdc0003f08000 */
[----:B------:R-:W-:Y:S05]  /*1f60*/  @P0 BRA `(.L_x_18) ;  /* 0x0000000000300947 */ /* 0x000fea0003800000 */
[----:B------:R-:W-:Y:S01]  /*1f70*/  ISETP.NE.AND P0, PT, R26, R25, PT ;  /* 0x000000191a00720c */ /* 0x000fe20003f05270 */
[----:B------:R-:W-:Y:S01]  /*1f80*/  IMAD.MOV.U32 R19, RZ, RZ, -0x80000 ;  /* 0xfff80000ff137424 */ /* 0x000fe200078e00ff */
[----:B------:R-:W-:-:S11]  /*1f90*/  MOV R18, 0x0 ;  /* 0x0000000000127802 */ /* 0x000fd60000000f00 */
[----:B------:R-:W-:Y:S05]  /*1fa0*/  @!P0 BRA `(.L_x_16) ;  /* 0x0000000000348947 */ /* 0x000fea0003800000 */
[----:B------:R-:W-:Y:S02]  /*1fb0*/  ISETP.NE.AND P0, PT, R26, 0x7ff00000, PT ;  /* 0x7ff000001a00780c */ /* 0x000fe40003f05270 */
[----:B------:R-:W-:Y:S02]  /*1fc0*/  LOP3.LUT R19, R9, 0x80000000, R11, 0x48, !PT ;  /* 0x8000000009137812 */ /* 0x000fe400078e480b */
[----:B------:R-:W-:-:S13]  /*1fd0*/  ISETP.EQ.OR P0, PT, R25, RZ, !P0 ;  /* 0x000000ff1900720c */ /* 0x000fda0004702670 */
[----:B------:R-:W-:Y:S01]  /*1fe0*/  @P0 LOP3.LUT R7, R19, 0x7ff00000, RZ, 0xfc, !PT ;  /* 0x7ff0000013070812 */ /* 0x000fe200078efcff */
[----:B------:R-:W-:Y:S02]  /*1ff0*/  @!P0 IMAD.MOV.U32 R18, RZ, RZ, RZ ;  /* 0x000000ffff128224 */ /* 0x000fe400078e00ff */
[----:B------:R-:W-:Y:S02]  /*2000*/  @P0 IMAD.MOV.U32 R18, RZ, RZ, RZ ;  /* 0x000000ffff120224 */ /* 0x000fe400078e00ff */
[----:B------:R-:W-:Y:S01]  /*2010*/  @P0 IMAD.MOV.U32 R19, RZ, RZ, R7 ;  /* 0x000000ffff130224 */ /* 0x000fe200078e0007 */
[----:B------:R-:W-:Y:S06]  /*2020*/  BRA `(.L_x_16) ;  /* 0x0000000000147947 */ /* 0x000fec0003800000 */
.L_x_18:
[----:B------:R-:W-:Y:S01]  /*2030*/  LOP3.LUT R19, R11, 0x80000, RZ, 0xfc, !PT ;  /* 0x000800000b137812 */ /* 0x000fe200078efcff */
[----:B------:R-:W-:Y:S01]  /*2040*/  IMAD.MOV.U32 R18, RZ, RZ, R10 ;  /* 0x000000ffff127224 */ /* 0x000fe200078e000a */
[----:B------:R-:W-:Y:S06]  /*2050*/  BRA `(.L_x_16) ;  /* 0x0000000000087947 */ /* 0x000fec0003800000 */
.L_x_17:
[----:B------:R-:W-:Y:S01]  /*2060*/  LOP3.LUT R19, R9, 0x80000, RZ, 0xfc, !PT ;  /* 0x0008000009137812 */ /* 0x000fe200078efcff */
[----:B------:R-:W-:-:S07]  /*2070*/  IMAD.MOV.U32 R18, RZ, RZ, R8 ;  /* 0x000000ffff127224 */ /* 0x000fce00078e0008 */
.L_x_16:
[----:B------:R-:W-:Y:S01]  /*2080*/  MOV R8, R0 ;  /* 0x0000000000087202 */ /* 0x000fe20000000f00 */
[----:B------:R-:W-:-:S04]  /*2090*/  IMAD.MOV.U32 R9, RZ, RZ, 0x0 ;  /* 0x00000000ff097424 */ /* 0x000fc800078e00ff */
[----:B------:R-:W-:Y:S05]  /*20a0*/  RET.REL.NODEC R8 `(_Z25logPolarToCartesianKernelP9Point_rgbiiiP5Pointif4Gaze8Vector3dS4_f) ;  /* 0xffffffdc08d47950 */ /* 0x000fea0003c3ffff */
        .weak           $__internal_1_$__cuda_sm3x_div_rn_noftz_f32_slowpath
        .type           $__internal_1_$__cuda_sm3x_div_rn_noftz_f32_slowpath,@function
        .size           $__internal_1_$__cuda_sm3x_div_rn_noftz_f32_slowpath,(.L_x_76 - $__internal_1_$__cuda_sm3x_div_rn_noftz_f32_slowpath)
$__internal_1_$__cuda_sm3x_div_rn_noftz_f32_slowpath:
[--C-:B------:R-:W-:Y:S01]  /*20b0*/  SHF.R.U32.HI R8, RZ, 0x17, R5.reuse ;  /* 0x00000017ff087819 */ /* 0x100fe20000011605 */
[----:B------:R-:W-:Y:S01]  /*20c0*/  BSSY.RECONVERGENT B2, `(.L_x_19) ;  /* 0x0000064000027945 */ /* 0x000fe20003800200 */
[--C-:B------:R-:W-:Y:S01]  /*20d0*/  SHF.R.U32.HI R6, RZ, 0x17, R0.reuse ;  /* 0x00000017ff067819 */ /* 0x100fe20000011600 */
[----:B------:R-:W-:Y:S01]  /*20e0*/  IMAD.MOV.U32 R9, RZ, RZ, R0 ;  /* 0x000000ffff097224 */ /* 0x000fe200078e0000 */
[----:B------:R-:W-:Y:S01]  /*20f0*/  LOP3.LUT R8, R8, 0xff, RZ, 0xc0, !PT ;  /* 0x000000ff08087812 */ /* 0x000fe200078ec0ff */
[----:B------:R-:W-:Y:S01]  /*2100*/  IMAD.MOV.U32 R10, RZ, RZ, R5 ;  /* 0x000000ffff0a7224 */ /* 0x000fe200078e0005 */
[----:B------:R-:W-:-:S03]  /*2110*/  LOP3.LUT R12, R6, 0xff, RZ, 0xc0, !PT ;  /* 0x000000ff060c7812 */ /* 0x000fc600078ec0ff */
[----:B------:R-:W-:Y:S02]  /*2120*/  VIADD R11, R8, 0xffffffff ;  /* 0xffffffff080b7836 */ /* 0x000fe40000000000 */
[----:B------:R-:W-:-:S03]  /*2130*/  VIADD R13, R12, 0xffffffff ;  /* 0xffffffff0c0d7836 */ /* 0x000fc60000000000 */
[----:B------:R-:W-:-:S04]  /*2140*/  ISETP.GT.U32.AND P0, PT, R11, 0xfd, PT ;  /* 0x000000fd0b00780c */ /* 0x000fc80003f04070 */
[----:B------:R-:W-:-:S13]  /*2150*/  ISETP.GT.U32.OR P0, PT, R13, 0xfd, P0 ;  /* 0x000000fd0d00780c */ /* 0x000fda0000704470 */
[----:B------:R-:W-:Y:S01]  /*2160*/  @!P0 IMAD.MOV.U32 R6, RZ, RZ, RZ ;  /* 0x000000ffff068224 */ /* 0x000fe200078e00ff */
[----:B------:R-:W-:Y:S06]  /*2170*/  @!P0 BRA `(.L_x_20) ;  /* 0x00000000005c8947 */ /* 0x000fec0003800000 */
[----:B------:R-:W-:Y:S02]  /*2180*/  FSETP.GTU.FTZ.AND P0, PT, |R0|, +INF , PT ;  /* 0x7f8000000000780b */ /* 0x000fe40003f1c200 */
[----:B------:R-:W-:-:S04]  /*2190*/  FSETP.GTU.FTZ.AND P1, PT, |R5|, +INF , PT ;  /* 0x7f8000000500780b */ /* 0x000fc80003f3c200 */
[----:B------:R-:W-:-:S13]  /*21a0*/  PLOP3.LUT P0, PT, P0, P1, PT, 0xf8, 0x8f ;  /* 0x00000000008f781c */ /* 0x000fda0000703f70 */
[----:B------:R-:W-:Y:S05]  /*21b0*/  @P0 BRA `(.L_x_21) ;  /* 0x00000004004c0947 */ /* 0x000fea0003800000 */
[----:B------:R-:W-:-:S13]  /*21c0*/  LOP3.LUT P0, RZ, R10, 0x7fffffff, R9, 0xc8, !PT ;  /* 0x7fffffff0aff7812 */ /* 0x000fda000780c809 */
[----:B------:R-:W-:Y:S05]  /*21d0*/  @!P0 BRA `(.L_x_22) ;  /* 0x00000004003c8947 */ /* 0x000fea0003800000 */
[C---:B------:R-:W-:Y:S02]  /*21e0*/  FSETP.NEU.FTZ.AND P1, PT, |R0|.reuse, +INF , PT ;  /* 0x7f8000000000780b */ /* 0x040fe40003f3d200 */
[----:B------:R-:W-:Y:S02]  /*21f0*/  FSETP.NEU.FTZ.AND P0, PT, |R5|, +INF , PT ;  /* 0x7f8000000500780b */ /* 0x000fe40003f1d200 */
[----:B------:R-:W-:-:S11]  /*2200*/  FSETP.NEU.FTZ.AND P2, PT, |R0|, +INF , PT ;  /* 0x7f8000000000780b */ /* 0x000fd60003f5d200 */
[----:B------:R-:W-:Y:S05]  /*2210*/  @!P0 BRA !P1, `(.L_x_22) ;  /* 0x00000004002c8947 */ /* 0x000fea0004800000 */
[----:B------:R-:W-:-:S04]  /*2220*/  LOP3.LUT P1, RZ, R9, 0x7fffffff, RZ, 0xc0, !PT ;  /* 0x7fffffff09ff7812 */ /* 0x000fc8000782c0ff */
[----:B------:R-:W-:-:S13]  /*2230*/  PLOP3.LUT P0, PT, P0, P1, PT, 0x2f, 0xf2 ;  /* 0x0000000000f2781c */ /* 0x000fda0000702577 */
[----:B------:R-:W-:Y:S05]  /*2240*/  @P0 BRA `(.L_x_23) ;  /* 0x0000000400180947 */ /* 0x000fea0003800000 */
[----:B------:R-:W-:-:S04]  /*2250*/  LOP3.LUT P0, RZ, R10, 0x7fffffff, RZ, 0xc0, !PT ;  /* 0x7fffffff0aff7812 */ /* 0x000fc8000780c0ff */
[----:B------:R-:W-:-:S13]  /*2260*/  PLOP3.LUT P0, PT, P2, P0, PT, 0x2f, 0xf2 ;  /* 0x0000000000f2781c */ /* 0x000fda0001700577 */
[----:B------:R-:W-:Y:S05]  /*2270*/  @P0 BRA `(.L_x_24) ;  /* 0x0000000400000947 */ /* 0x000fea0003800000 */
[----:B------:R-:W-:Y:S02]  /*2280*/  ISETP.GE.AND P0, PT, R13, RZ, PT ;  /* 0x000000ff0d00720c */ /* 0x000fe40003f06270 */
[----:B------:R-:W-:-:S11]  /*2290*/  ISETP.GE.AND P1, PT, R11, RZ, PT ;  /* 0x000000ff0b00720c */ /* 0x000fd60003f26270 */
[----:B------:R-:W-:Y:S01]  /*22a0*/  @P0 MOV R6, RZ ;  /* 0x000000ff00060202 */ /* 0x000fe20000000f00 */
[----:B------:R-:W-:Y:S02]  /*22b0*/  @!P0 IMAD.MOV.U32 R6, RZ, RZ, -0x40 ;  /* 0xffffffc0ff068424 */ /* 0x000fe400078e00ff */
[----:B------:R-:W-:Y:S01]  /*22c0*/  @!P0 FFMA R9, R0, 1.84467440737095516160e+19, RZ ;  /* 0x5f80000000098823 */ /* 0x000fe200000000ff */
[----:B------:R-:W-:Y:S01]  /*22d0*/  @!P1 FFMA R10, R5, 1.84467440737095516160e+19, RZ ;  /* 0x5f800000050a9823 */ /* 0x000fe200000000ff */
[----:B------:R-:W-:-:S07]  /*22e0*/  @!P1 VIADD R6, R6, 0x40 ;  /* 0x0000004006069836 */ /* 0x000fce0000000000 */
.L_x_20:
[----:B------:R-:W-:Y:S01]  /*22f0*/  LEA R5, R8, 0xc0800000, 0x17 ;  /* 0xc080000008057811 */ /* 0x000fe200078eb8ff */
[----:B------:R-:W-:Y:S04]  /*2300*/  BSSY.RECONVERGENT B3, `(.L_x_25) ;  /* 0x0000036000037945 */ /* 0x000fe80003800200 */
[----:B------:R-:W-:Y:S02]  /*2310*/  IMAD.IADD R10, R10, 0x1, -R5 ;  /* 0x000000010a0a7824 */ /* 0x000fe400078e0a05 */
[----:B------:R-:W-:Y:S02]  /*2320*/  VIADD R5, R12, 0xffffff81 ;  /* 0xffffff810c057836 */ /* 0x000fe40000000000 */
[----:B------:R-:W0:Y:S01]  /*2330*/  MUFU.RCP R11, R10 ;  /* 0x0000000a000b7308 */ /* 0x000e220000001000 */
[----:B------:R-:W-:Y:S01]  /*2340*/  FADD.FTZ R13, -R10, -RZ ;  /* 0x800000ff0a0d7221 */ /* 0x000fe20000010100 */
[----:B------:R-:W-:-:S03]  /*2350*/  IMAD R0, R5, -0x800000, R9 ;  /* 0xff80000005007824 */ /* 0x000fc600078e0209 */
[----:B0-----:R-:W-:-:S04]  /*2360*/  FFMA R12, R11, R13, 1 ;  /* 0x3f8000000b0c7423 */ /* 0x001fc8000000000d */
[----:B------:R-:W-:-:S04]  /*2370*/  FFMA R16, R11, R12, R11 ;  /* 0x0000000c0b107223 */ /* 0x000fc8000000000b */
[----:B------:R-:W-:-:S04]  /*2380*/  FFMA R9, R0, R16, RZ ;  /* 0x0000001000097223 */ /* 0x000fc800000000ff */
[----:B------:R-:W-:-:S04]  /*2390*/  FFMA R12, R13, R9, R0 ;  /* 0x000000090d0c7223 */ /* 0x000fc80000000000 */
[----:B------:R-:W-:Y:S01]  /*23a0*/  FFMA R11, R16, R12, R9 ;  /* 0x0000000c100b7223 */ /* 0x000fe20000000009 */
[----:B------:R-:W-:-:S03]  /*23b0*/  IADD3 R9, PT, PT, R5, 0x7f, -R8 ;  /* 0x0000007f05097810 */ /* 0x000fc60007ffe808 */
[----:B------:R-:W-:Y:S02]  /*23c0*/  FFMA R12, R13, R11, R0 ;  /* 0x0000000b0d0c7223 */ /* 0x000fe40000000000 */
[----:B------:R-:W-:Y:S02]  /*23d0*/  IMAD.IADD R9, R9, 0x1, R6 ;  /* 0x0000000109097824 */ /* 0x000fe400078e0206 */
[----:B------:R-:W-:-:S05]  /*23e0*/  FFMA R0, R16, R12, R11 ;  /* 0x0000000c10007223 */ /* 0x000fca000000000b */
[----:B------:R-:W-:-:S04]  /*23f0*/  SHF.R.U32.HI R5, RZ, 0x17, R0 ;  /* 0x00000017ff057819 */ /* 0x000fc80000011600 */
[----:B------:R-:W-:-:S05]  /*2400*/  LOP3.LUT R5, R5, 0xff, RZ, 0xc0, !PT ;  /* 0x000000ff05057812 */ /* 0x000fca00078ec0ff */
[----:B------:R-:W-:-:S05]  /*2410*/  IMAD.IADD R10, R5, 0x1, R9 ;  /* 0x00000001050a7824 */ /* 0x000fca00078e0209 */
[----:B------:R-:W-:-:S04]  /*2420*/  IADD3 R5, PT, PT, R10, -0x1, RZ ;  /* 0xffffffff0a057810 */ /* 0x000fc80007ffe0ff */
[----:B------:R-:W-:-:S13]  /*2430*/  ISETP.GE.U32.AND P0, PT, R5, 0xfe, PT ;  /* 0x000000fe0500780c */ /* 0x000fda0003f06070 */
[----:B------:R-:W-:Y:S05]  /*2440*/  @!P0 BRA `(.L_x_26) ;  /* 0x0000000000808947 */ /* 0x000fea0003800000 */
[----:B------:R-:W-:-:S13]  /*2450*/  ISETP.GT.AND P0, PT, R10, 0xfe, PT ;  /* 0x000000fe0a00780c */ /* 0x000fda0003f04270 */
[----:B------:R-:W-:Y:S05]  /*2460*/  @P0 BRA `(.L_x_27) ;  /* 0x00000000006c0947 */ /* 0x000fea0003800000 */
[----:B------:R-:W-:-:S13]  /*2470*/  ISETP.GE.AND P0, PT, R10, 0x1, PT ;  /* 0x000000010a00780c */ /* 0x000fda0003f06270 */
[----:B------:R-:W-:Y:S05]  /*2480*/  @P0 BRA `(.L_x_28) ;  /* 0x0000000000740947 */ /* 0x000fea0003800000 */
[----:B------:R-:W-:Y:S02]  /*2490*/  ISETP.GE.AND P0, PT, R10, -0x18, PT ;  /* 0xffffffe80a00780c */ /* 0x000fe40003f06270 */
[----:B------:R-:W-:-:S11]  /*24a0*/  LOP3.LUT R0, R0, 0x80000000, RZ, 0xc0, !PT ;  /* 0x8000000000007812 */ /* 0x000fd600078ec0ff */
[----:B------:R-:W-:Y:S05]  /*24b0*/  @!P0 BRA `(.L_x_28) ;  /* 0x0000000000688947 */ /* 0x000fea0003800000 */
[-CC-:B------:R-:W-:Y:S01]  /*24c0*/  FFMA.RZ R5, R16, R12.reuse, R11.reuse ;  /* 0x0000000c10057223 */ /* 0x180fe2000000c00b */
[----:B------:R-:W-:Y:S02]  /*24d0*/  VIADD R9, R10, 0x20 ;  /* 0x000000200a097836 */ /* 0x000fe40000000000 */
[-CC-:B------:R-:W-:Y:S01]  /*24e0*/  FFMA.RM R6, R16, R12.reuse, R11.reuse ;  /* 0x0000000c10067223 */ /* 0x180fe2000000400b */
[----:B------:R-:W-:Y:S02]  /*24f0*/  ISETP.NE.AND P2, PT, R10, RZ, PT ;  /* 0x000000ff0a00720c */ /* 0x000fe40003f45270 */
[----:B------:R-:W-:Y:S01]  /*2500*/  LOP3.LUT R8, R5, 0x7fffff, RZ, 0xc0, !PT ;  /* 0x007fffff05087812 */ /* 0x000fe200078ec0ff */
[----:B------:R-:W-:Y:S01]  /*2510*/  FFMA.RP R5, R16, R12, R11 ;  /* 0x0000000c10057223 */ /* 0x000fe2000000800b */
[----:B------:R-:W-:Y:S01]  /*2520*/  ISETP.NE.AND P1, PT, R10, RZ, PT ;  /* 0x000000ff0a00720c */ /* 0x000fe20003f25270 */
[----:B------:R-:W-:Y:S01]  /*2530*/  IMAD.MOV R10, RZ, RZ, -R10 ;  /* 0x000000ffff0a7224 */ /* 0x000fe200078e0a0a */
[----:B------:R-:W-:-:S02]  /*2540*/  LOP3.LUT R8, R8, 0x800000, RZ, 0xfc, !PT ;  /* 0x0080000008087812 */ /* 0x000fc400078efcff */
[----:B------:R-:W-:Y:S02]  /*2550*/  FSETP.NEU.FTZ.AND P0, PT, R5, R6, PT ;  /* 0x000000060500720b */ /* 0x000fe40003f1d000 */
[----:B------:R-:W-:Y:S02]  /*2560*/  SHF.L.U32 R9, R8, R9, RZ ;  /* 0x0000000908097219 */ /* 0x000fe400000006ff */
[----:B------:R-:W-:Y:S02]  /*2570*/  SEL R5, R10, RZ, P2 ;  /* 0x000000ff0a057207 */ /* 0x000fe40001000000 */
[----:B------:R-:W-:Y:S02]  /*2580*/  ISETP.NE.AND P1, PT, R9, RZ, P1 ;  /* 0x000000ff0900720c */ /* 0x000fe40000f25270 */
[----:B------:R-:W-:Y:S02]  /*2590*/  SHF.R.U32.HI R5, RZ, R5, R8 ;  /* 0x00000005ff057219 */ /* 0x000fe40000011608 */
[----:B------:R-:W-:-:S02]  /*25a0*/  PLOP3.LUT P0, PT, P0, P1, PT, 0xf8, 0x8f ;  /* 0x00000000008f781c */ /* 0x000fc40000703f70 */
[----:B------:R-:W-:Y:S02]  /*25b0*/  SHF.R.U32.HI R9, RZ, 0x1, R5 ;  /* 0x00000001ff097819 */ /* 0x000fe40000011605 */
[----:B------:R-:W-:-:S04]  /*25c0*/  SEL R6, RZ, 0x1, !P0 ;  /* 0x00000001ff067807 */ /* 0x000fc80004000000 */
[----:B------:R-:W-:-:S04]  /*25d0*/  LOP3.LUT R6, R6, 0x1, R9, 0xf8, !PT ;  /* 0x0000000106067812 */ /* 0x000fc800078ef809 */
[----:B------:R-:W-:-:S05]  /*25e0*/  LOP3.LUT R6, R6, R5, RZ, 0xc0, !PT ;  /* 0x0000000506067212 */ /* 0x000fca00078ec0ff */
[----:B------:R-:W-:-:S05]  /*25f0*/  IMAD.IADD R9, R9, 0x1, R6 ;  /* 0x0000000109097824 */ /* 0x000fca00078e0206 */
[----:B------:R-:W-:Y:S01]  /*2600*/  LOP3.LUT R0, R9, R0, RZ, 0xfc, !PT ;  /* 0x0000000009007212 */ /* 0x000fe200078efcff */
[----:B------:R-:W-:Y:S06]  /*2610*/  BRA `(.L_x_28) ;  /* 0x0000000000107947 */ /* 0x000fec0003800000 */
.L_x_27:
[----:B------:R-:W-:-:S04]  /*2620*/  LOP3.LUT R0, R0, 0x80000000, RZ, 0xc0, !PT ;  /* 0x8000000000007812 */ /* 0x000fc800078ec0ff */
[----:B------:R-:W-:Y:S01]  /*2630*/  LOP3.LUT R0, R0, 0x7f800000, RZ, 0xfc, !PT ;  /* 0x7f80000000007812 */ /* 0x000fe200078efcff */
[----:B------:R-:W-:Y:S06]  /*2640*/  BRA `(.L_x_28) ;  /* 0x0000000000047947 */ /* 0x000fec0003800000 */
.L_x_26:
[----:B------:R-:W-:-:S07]  /*2650*/  IMAD R0, R9, 0x800000, R0 ;  /* 0x0080000009007824 */ /* 0x000fce00078e0200 */
.L_x_28:
[----:B------:R-:W-:Y:S05]  /*2660*/  BSYNC.RECONVERGENT B3 ;  /* 0x0000000000037941 */ /* 0x000fea0003800200 */
.L_x_25:
[----:B------:R-:W-:Y:S05]  /*2670*/  BRA `(.L_x_29) ;  /* 0x0000000000207947 */ /* 0x000fea0003800000 */
.L_x_24:
[----:B------:R-:W-:-:S04]  /*2680*/  LOP3.LUT R0, R10, 0x80000000, R9, 0x48, !PT ;  /* 0x800000000a007812 */ /* 0x000fc800078e4809 */
[----:B------:R-:W-:Y:S01]  /*2690*/  LOP3.LUT R0, R0, 0x7f800000, RZ, 0xfc, !PT ;  /* 0x7f80000000007812 */ /* 0x000fe200078efcff */
[----:B------:R-:W-:Y:S06]  /*26a0*/  BRA `(.L_x_29) ;  /* 0x0000000000147947 */ /* 0x000fec0003800000 */
.L_x_23:
[----:B------:R-:W-:Y:S01]  /*26b0*/  LOP3.LUT R0, R10, 0x80000000, R9, 0x48, !PT ;  /* 0x800000000a007812 */ /* 0x000fe200078e4809 */
[----:B------:R-:W-:Y:S06]  /*26c0*/  BRA `(.L_x_29) ;  /* 0x00000000000c7947 */ /* 0x000fec0003800000 */
.L_x_22:
[----:B------:R-:W0:Y:S01]  /*26d0*/  MUFU.RSQ R0, -QNAN ;  /* 0xffc0000000007908 */ /* 0x000e220000001400 */
[----:B------:R-:W-:Y:S05]  /*26e0*/  BRA `(.L_x_29) ;  /* 0x0000000000047947 */ /* 0x000fea0003800000 */
.L_x_21:
[----:B------:R-:W-:-:S07]  /*26f0*/  FADD.FTZ R0, R0, R5 ;  /* 0x0000000500007221 */ /* 0x000fce0000010000 */
.L_x_29:
[----:B------:R-:W-:Y:S05]  /*2700*/  BSYNC.RECONVERGENT B2 ;  /* 0x0000000000027941 */ /* 0x000fea0003800200 */
.L_x_19:
[----:B------:R-:W-:-:S04]  /*2710*/  IMAD.MOV.U32 R5, RZ, RZ, 0x0 ;  /* 0x00000000ff057424 */ /* 0x000fc800078e00ff */
[----:B0-----:R-:W-:Y:S05]  /*2720*/  RET.REL.NODEC R4 `(_Z25logPolarToCartesianKernelP9Point_rgbiiiP5Pointif4Gaze8Vector3dS4_f) ;  /* 0xffffffd804347950 */ /* 0x001fea0003c3ffff */
.L_x_30:
[----:B------:R-:W-:-:S00]  /*2730*/  BRA `(.L_x_30) ;  /* 0xfffffffc00fc7947 */ /* 0x000fc0000383ffff */
[----:B------:R-:W-:-:S00]  /*2740*/  NOP ;  /* 0x0000000000007918 */ /* 0x000fc00000000000 */
        /* <DEDUP_REMOVED lines=11> */
.L_x_76:


//--------------------- .text._Z23logPolarTransformKernelP5PointifiiiP9Point_rgb4Gaze8Vector3dS4_f --------------------------
	.section	.text._Z23logPolarTransformKernelP5PointifiiiP9Point_rgb4Gaze8Vector3dS4_f,"ax",@progbits
	.align	128
        .global         _Z23logPolarTransformKernelP5PointifiiiP9Point_rgb4Gaze8Vector3dS4_f
        .type           _Z23logPolarTransformKernelP5PointifiiiP9Point_rgb4Gaze8Vector3dS4_f,@function
        .size           _Z23logPolarTransformKernelP5PointifiiiP9Point_rgb4Gaze8Vector3dS4_f,(.L_x_79 - _Z23logPolarTransformKernelP5PointifiiiP9Point_rgb4Gaze8Vector3dS4_f)
        .other          _Z23logPolarTransformKernelP5PointifiiiP9Point_rgb4Gaze8Vector3dS4_f,@"STO_CUDA_ENTRY STV_DEFAULT"
_Z23logPolarTransformKernelP5PointifiiiP9Point_rgb4Gaze8Vector3dS4_f:
.text._Z23logPolarTransformKernelP5PointifiiiP9Point_rgb4Gaze8Vector3dS4_f:
[----:B------:R-:W-:Y:S01]  /*0000*/  LDC R1, c[0x0][0x37c] ;  /* 0x0000df00ff017b82 */ /* 0x000fe20000000800 */
[----:B------:R-:W0:Y:S07]  /*0010*/  S2R R0, SR_TID.X ;  /* 0x0000000000007919 */ /* 0x000e2e0000002100 */
[----:B------:R-:W0:Y:S01]  /*0020*/  S2UR UR4, SR_CTAID.X ;  /* 0x00000000000479c3 */ /* 0x000e220000002500 */
[----:B------:R-:W1:Y:S07]  /*0030*/  LDCU UR5, c[0x0][0x388] ;  /* 0x00007100ff0577ac */ /* 0x000e6e0008000800 */
[----:B------:R-:W0:Y:S02]  /*0040*/  LDC R3, c[0x0][0x360] ;  /* 0x0000d800ff037b82 */ /* 0x000e240000000800 */
[----:B0-----:R-:W-:-:S05]  /*0050*/  IMAD R3, R3, UR4, R0 ;  /* 0x0000000403037c24 */ /* 0x001fca000f8e0200 */
[----:B-1----:R-:W-:-:S13]  /*0060*/  ISETP.GE.AND P0, PT, R3, UR5, PT ;  /* 0x0000000503007c0c */ /* 0x002fda000bf06270 */
[----:B------:R-:W-:Y:S05]  /*0070*/  @P0 EXIT ;  /* 0x000000000000094d */ /* 0x000fea0003800000 */
[----:B------:R-:W0:Y:S01]  /*0080*/  LDC.64 R10, c[0x0][0x380] ;  /* 0x0000e000ff0a7b82 */ /* 0x000e220000000a00 */
[----:B------:R-:W1:Y:S01]  /*0090*/  LDCU.64 UR4, c[0x0][0x358] ;  /* 0x00006b00ff0477ac */ /* 0x000e620008000a00 */
[----:B------:R-:W2:Y:S01]  /*00a0*/  LDCU.64 UR6, c[0x0][0x3a8] ;  /* 0x00007500ff0677ac */ /* 0x000ea20008000a00 */
[----:B------:R-:W3:Y:S01]  /*00b0*/  LDCU.64 UR10, c[0x0][0x3d0] ;  /* 0x00007a00ff0a77ac */ /* 0x000ee20008000a00 */
[----:B------:R-:W4:Y:S01]  /*00c0*/  LDCU UR8, c[0x0][0x3b0] ;  /* 0x00007600ff0877ac */ /* 0x000f220008000800 */
[----:B------:R-:W5:Y:S01]  /*00d0*/  LDCU UR9, c[0x0][0x3cc] ;  /* 0x00007980ff0977ac */ /* 0x000f620008000800 */
[----:B0-----:R-:W-:-:S05]  /*00e0*/  IMAD.WIDE R10, R3, 0x24, R10 ;  /* 0x00000024030a7825 */ /* 0x001fca00078e020a */
[----:B-1----:R-:W2:Y:S04]  /*00f0*/  LDG.E R0, desc[UR4][R10.64+0x4] ;  /* 0x000004040a007981 */ /* 0x002ea8000c1e1900 */
[----:B------:R-:W3:Y:S04]  /*0100*/  LDG.E R8, desc[UR4][R10.64] ;  /* 0x000000040a087981 */ /* 0x000ee8000c1e1900 */
[----:B------:R-:W4:Y:S01]  /*0110*/  LDG.E R6, desc[UR4][R10.64+0x8] ;  /* 0x000008040a067981 */ /* 0x000f22000c1e1900 */
[----:B--2---:R-:W-:Y:S01]  /*0120*/  FADD R0, R0, -UR7 ;  /* 0x8000000700007e21 */ /* 0x004fe20008000000 */
[----:B---3--:R-:W-:-:S03]  /*0130*/  FADD R8, R8, -UR6 ;  /* 0x8000000608087e21 */ /* 0x008fc60008000000 */
[----:B------:R-:W-:Y:S01]  /*0140*/  FMUL R3, R0, UR10 ;  /* 0x0000000a00037c20 */ /* 0x000fe20008400000 */
[----:B----4-:R-:W-:-:S03]  /*0150*/  FADD R6, R6, -UR8 ;  /* 0x8000000806067e21 */ /* 0x010fc60008000000 */
[----:B-----5:R-:W-:-:S04]  /*0160*/  FFMA R3, R8, UR9, R3 ;  /* 0x0000000908037c23 */ /* 0x020fc80008000003 */
[----:B------:R-:W-:-:S05]  /*0170*/  FFMA R7, R6, UR11, R3 ;  /* 0x0000000b06077c23 */ /* 0x000fca0008000003 */
[----:B------:R-:W-:-:S13]  /*0180*/  FSETP.GTU.AND P0, PT, R7, 0.0010000000474974513054, PT ;  /* 0x3a83126f0700780b */ /* 0x000fda0003f0c000 */
[----:B------:R-:W-:Y:S05]  /*0190*/  @!P0 EXIT ;  /* 0x000000000000894d */ /* 0x000fea0003800000 */
[----:B------:R0:W5:Y:S04]  /*01a0*/  LDG.E R2, desc[UR4][R10.64+0xc] ;  /* 0x00000c040a027981 */ /* 0x000168000c1e1900 */
[----:B------:R0:W5:Y:S04]  /*01b0*/  LDG.E R3, desc[UR4][R10.64+0x10] ;  /* 0x000010040a037981 */ /* 0x000168000c1e1900 */
[----:B------:R0:W5:Y:S04]  /*01c0*/  LDG.E R4, desc[UR4][R10.64+0x14] ;  /* 0x000014040a047981 */ /* 0x000168000c1e1900 */
[----:B------:R0:W5:Y:S01]  /*01d0*/  LDG.E R5, desc[UR4][R10.64+0x20] ;  /* 0x000020040a057981 */ /* 0x000162000c1e1900 */
[----:B------:R-:W1:Y:S01]  /*01e0*/  MUFU.RCP R12, R7 ;  /* 0x00000007000c7308 */ /* 0x000e620000001000 */
[----:B------:R-:W-:Y:S07]  /*01f0*/  BSSY.RECONVERGENT B0, `(.L_x_31) ;  /* 0x000000d000007945 */ /* 0x000fee0003800200 */
[----:B------:R-:W2:Y:S01]  /*0200*/  FCHK P0, R8, R7 ;  /* 0x0000000708007302 */ /* 0x000ea20000000000 */
[----:B-1----:R-:W-:-:S04]  /*0210*/  FFMA R9, -R7, R12, 1 ;  /* 0x3f80000007097423 */ /* 0x002fc8000000010c */
[----:B------:R-:W-:-:S04]  /*0220*/  FFMA R9, R12, R9, R12 ;  /* 0x000000090c097223 */ /* 0x000fc8000000000c */
[----:B------:R-:W-:-:S04]  /*0230*/  FFMA R12, R8, R9, RZ ;  /* 0x00000009080c7223 */ /* 0x000fc800000000ff */
[----:B------:R-:W-:-:S04]  /*0240*/  FFMA R13, -R7, R12, R8 ;  /* 0x0000000c070d7223 */ /* 0x000fc80000000108 */
[----:B------:R-:W-:Y:S01]  /*0250*/  FFMA R9, R9, R13, R12 ;  /* 0x0000000d09097223 */ /* 0x000fe2000000000c */
[----:B0-2---:R-:W-:Y:S06]  /*0260*/  @!P0 BRA `(.L_x_32) ;  /* 0x0000000000148947 */ /* 0x005fec0003800000 */
[----:B------:R-:W-:Y:S01]  /*0270*/  IMAD.MOV.U32 R10, RZ, RZ, R8 ;  /* 0x000000ffff0a7224 */ /* 0x000fe200078e0008 */
[----:B------:R-:W-:Y:S01]  /*0280*/  MOV R12, 0x2b0 ;  /* 0x000002b0000c7802 */ /* 0x000fe20000000f00 */
[----:B------:R-:W-:-:S07]  /*0290*/  IMAD.MOV.U32 R11, RZ, RZ, R7 ;  /* 0x000000ffff0b7224 */ /* 0x000fce00078e0007 */
[----:B-----5:R-:W-:Y:S05]  /*02a0*/  CALL.REL.NOINC `($__internal_4_$__cuda_sm3x_div_rn_noftz_f32_slowpath) ;  /* 0x0000001800747944 */ /* 0x020fea0003c00000 */
[----:B------:R-:W-:-:S07]  /*02b0*/  MOV R9, R14 ;  /* 0x0000000e00097202 */ /* 0x000fce0000000f00 */
.L_x_32:
[----:B------:R-:W-:Y:S05]  /*02c0*/  BSYNC.RECONVERGENT B0 ;  /* 0x0000000000007941 */ /* 0x000fea0003800200 */
.L_x_31:
[----:B------:R-:W0:Y:S01]  /*02d0*/  MUFU.RCP R8, R7 ;  /* 0x0000000700087308 */ /* 0x000e220000001000 */
[----:B------:R-:W-:Y:S07]  /*02e0*/  BSSY.RECONVERGENT B0, `(.L_x_33) ;  /* 0x000000d000007945 */ /* 0x000fee0003800200 */
[----:B------:R-:W1:Y:S01]  /*02f0*/  FCHK P0, R0, R7 ;  /* 0x0000000700007302 */ /* 0x000e620000000000 */
[----:B0-----:R-:W-:-:S04]  /*0300*/  FFMA R11, -R7, R8, 1 ;  /* 0x3f800000070b7423 */ /* 0x001fc80000000108 */
[----:B------:R-:W-:-:S04]  /*0310*/  FFMA R13, R8, R11, R8 ;  /* 0x0000000b080d7223 */ /* 0x000fc80000000008 */
[----:B------:R-:W-:-:S04]  /*0320*/  FFMA R8, R0, R13, RZ ;  /* 0x0000000d00087223 */ /* 0x000fc800000000ff */
[----:B------:R-:W-:-:S04]  /*0330*/  FFMA R11, -R7, R8, R0 ;  /* 0x00000008070b7223 */ /* 0x000fc80000000100 */
[----:B------:R-:W-:Y:S01]  /*0340*/  FFMA R8, R13, R11, R8 ;  /* 0x0000000b0d087223 */ /* 0x000fe20000000008 */
[----:B-1----:R-:W-:Y:S06]  /*0350*/  @!P0 BRA `(.L_x_34) ;  /* 0x0000000000148947 */ /* 0x002fec0003800000 */
[----:B------:R-:W-:Y:S01]  /*0360*/  IMAD.MOV.U32 R10, RZ, RZ, R0 ;  /* 0x000000ffff0a7224 */ /* 0x000fe200078e0000 */
[----:B------:R-:W-:Y:S01]  /*0370*/  MOV R12, 0x3a0 ;  /* 0x000003a0000c7802 */ /* 0x000fe20000000f00 */
[----:B------:R-:W-:-:S07]  /*0380*/  IMAD.MOV.U32 R11, RZ, RZ, R7 ;  /* 0x000000ffff0b7224 */ /* 0x000fce00078e0007 */
[----:B-----5:R-:W-:Y:S05]  /*0390*/  CALL.REL.NOINC `($__internal_4_$__cuda_sm3x_div_rn_noftz_f32_slowpath) ;  /* 0x0000001800387944 */ /* 0x020fea0003c00000 */
[----:B------:R-:W-:-:S07]  /*03a0*/  MOV R8, R14 ;  /* 0x0000000e00087202 */ /* 0x000fce0000000f00 */
.L_x_34:
[----:B------:R-:W-:Y:S05]  /*03b0*/  BSYNC.RECONVERGENT B0 ;  /* 0x0000000000007941 */ /* 0x000fea0003800200 */
.L_x_33:
        /* <DEDUP_REMOVED lines=14> */
.L_x_36:
[----:B------:R-:W-:Y:S05]  /*04a0*/  BSYNC.RECONVERGENT B0 ;  /* 0x0000000000007941 */ /* 0x000fea0003800200 */
.L_x_35:
[----:B------:R-:W0:Y:S01]  /*04b0*/  LDCU.128 UR8, c[0x0][0x3f0] ;  /* 0x00007e00ff0877ac */ /* 0x000e220008000c00 */
[----:B------:R-:W-:Y:S01]  /*04c0*/  BSSY.RECONVERGENT B0, `(.L_x_37) ;  /* 0x0000017000007945 */ /* 0x000fe20003800200 */
[----:B------:R-:W1:Y:S01]  /*04d0*/  LDCU.64 UR6, c[0x0][0x400] ;  /* 0x00008000ff0677ac */ /* 0x000e620008000a00 */
[C---:B0-----:R-:W-:Y:S01]  /*04e0*/  FMUL R0, R8.reuse, UR9 ;  /* 0x0000000908007c20 */ /* 0x041fe20008400000 */
[----:B-1----:R-:W-:-:S03]  /*04f0*/  FMUL R8, R8, UR6 ;  /* 0x0000000608087c20 */ /* 0x002fc60008400000 */
[C---:B------:R-:W-:Y:S01]  /*0500*/  FFMA R0, R9.reuse, UR8, R0 ;  /* 0x0000000809007c23 */ /* 0x040fe20008000000 */
[----:B------:R-:W-:-:S03]  /*0510*/  FFMA R8, R9, UR11, R8 ;  /* 0x0000000b09087c23 */ /* 0x000fc60008000008 */
[C---:B------:R-:W-:Y:S01]  /*0520*/  FFMA R0, R11.reuse, UR10, R0 ;  /* 0x0000000a0b007c23 */ /* 0x040fe20008000000 */
[----:B------:R-:W-:-:S05]  /*0530*/  FFMA R9, R11, UR7, R8 ;  /* 0x000000070b097c23 */ /* 0x000fca0008000008 */
[----:B------:R-:W-:-:S04]  /*0540*/  FSETP.GT.AND P2, PT, |R9|, |R0|, PT ;  /* 0x400000000900720b */ /* 0x000fc80003f44200 */
[----:B------:R-:W-:Y:S02]  /*0550*/  FSEL R13, |R9|, |R0|, P2 ;  /* 0x40000000090d7208 */ /* 0x000fe40001000200 */
[----:B------:R-:W-:Y:S02]  /*0560*/  FSEL R10, |R0|, |R9|, P2 ;  /* 0x40000009000a7208 */ /* 0x000fe40001000200 */
[----:B------:R-:W0:Y:S08]  /*0570*/  MUFU.RCP R6, R13 ;  /* 0x0000000d00067308 */ /* 0x000e300000001000 */
        /* <DEDUP_REMOVED lines=8> */
[----:B------:R-:W-:-:S07]  /*0600*/  MOV R12, 0x620 ;  /* 0x00000620000c7802 */ /* 0x000fce0000000f00 */
[----:B-----5:R-:W-:Y:S05]  /*0610*/  CALL.REL.NOINC `($__internal_4_$__cuda_sm3x_div_rn_noftz_f32_slowpath) ;  /* 0x0000001400987944 */ /* 0x020fea0003c00000 */
[----:B------:R-:W-:-:S07]  /*0620*/  IMAD.MOV.U32 R6, RZ, RZ, R14 ;  /* 0x000000ffff067224 */ /* 0x000fce00078e000e */
.L_x_38:
[----:B------:R-:W-:Y:S05]  /*0630*/  BSYNC.RECONVERGENT B0 ;  /* 0x0000000000007941 */ /* 0x000fea0003800200 */
.L_x_37:
[----:B------:R-:W-:Y:S02]  /*0640*/  HFMA2 R11, -RZ, RZ, 0.89990234375, 10328 ;  /* 0x3b33710bff0b7431 */ /* 0x000fe400000001ff */
[----:B------:R-:W-:Y:S01]  /*0650*/  FMUL R8, R6, R6 ;  /* 0x0000000606087220 */ /* 0x000fe20000400000 */
[C---:B------:R-:W-:Y:S01]  /*0660*/  ISETP.GE.AND P0, PT, R0.reuse, RZ, PT ;  /* 0x000000ff0000720c */ /* 0x040fe20003f06270 */
[----:B------:R-:W-:Y:S01]  /*0670*/  BSSY.RECONVERGENT B0, `(.L_x_39) ;  /* 0x0000027000007945 */ /* 0x000fe20003800200 */
[-C--:B------:R-:W-:Y:S02]  /*0680*/  FSETP.NEU.AND P3, PT, |R0|, |R9|.reuse, PT ;  /* 0x400000090000720b */ /* 0x080fe40003f6d200 */
[----:B------:R-:W-:Y:S01]  /*0690*/  FSETP.NEU.AND P1, PT, R13, RZ, PT ;  /* 0x000000ff0d00720b */ /* 0x000fe20003f2d000 */
[----:B------:R-:W-:Y:S01]  /*06a0*/  FMUL R13, R9, R9 ;  /* 0x00000009090d7220 */ /* 0x000fe20000400000 */
[----:B------:R-:W-:-:S03]  /*06b0*/  FFMA R11, R8, R11, -0.015681877732276916504 ;  /* 0xbc807748080b7423 */ /* 0x000fc6000000000b */
[C---:B------:R-:W-:Y:S01]  /*06c0*/  FFMA R13, R0.reuse, R0, R13 ;  /* 0x00000000000d7223 */ /* 0x040fe2000000000d */
[----:B------:R-:W-:Y:S01]  /*06d0*/  FADD R0, |R0|, |R9| ;  /* 0x4000000900007221 */ /* 0x000fe20000000200 */
[----:B------:R-:W-:-:S03]  /*06e0*/  FFMA R11, R8, R11, 0.042200751602649688721 ;  /* 0x3d2cdab2080b7423 */ /* 0x000fc6000000000b */
[----:B------:R-:W-:Y:S01]  /*06f0*/  IADD3 R10, PT, PT, R13, -0xd000000, RZ ;  /* 0xf30000000d0a7810 */ /* 0x000fe20007ffe0ff */
[----:B------:R-:W-:-:S04]  /*0700*/  FFMA R11, R8, R11, -0.074792981147766113281 ;  /* 0xbd992d10080b7423 */ /* 0x000fc8000000000b */
[----:B------:R-:W-:-:S04]  /*0710*/  FFMA R11, R8, R11, 0.10640415549278259277 ;  /* 0x3dd9ea6c080b7423 */ /* 0x000fc8000000000b */
[----:B------:R-:W-:-:S04]  /*0720*/  FFMA R11, R8, R11, -0.14207722246646881104 ;  /* 0xbe117cb1080b7423 */ /* 0x000fc8000000000b */
[----:B------:R-:W-:-:S04]  /*0730*/  FFMA R11, R8, R11, 0.19993925094604492188 ;  /* 0x3e4cbce0080b7423 */ /* 0x000fc8000000000b */
[----:B------:R-:W-:-:S04]  /*0740*/  FFMA R11, R8, R11, -0.33333197236061096191 ;  /* 0xbeaaaa7d080b7423 */ /* 0x000fc8000000000b */
[----:B------:R-:W-:Y:S01]  /*0750*/  FMUL R11, R8, R11 ;  /* 0x0000000b080b7220 */ /* 0x000fe20000400000 */
[----:B------:R-:W-:-:S03]  /*0760*/  IMAD.MOV.U32 R8, RZ, RZ, 0x3f6ee581 ;  /* 0x3f6ee581ff087424 */ /* 0x000fc600078e00ff */
[----:B------:R-:W-:-:S04]  /*0770*/  FFMA R11, R11, R6, R6 ;  /* 0x000000060b0b7223 */ /* 0x000fc80000000006 */
[C---:B------:R-:W-:Y:S01]  /*0780*/  FFMA R6, R8.reuse, 1.6832555532455444336, -R11 ;  /* 0x3fd774eb08067823 */ /* 0x040fe2000000080b */
[----:B------:R-:W-:-:S04]  /*0790*/  FSEL R8, R8, 1.8663789033889770508, P2 ;  /* 0x3feee58108087808 */ /* 0x000fc80001000000 */
[-C--:B------:R-:W-:Y:S02]  /*07a0*/  FSEL R6, R6, R11.reuse, P2 ;  /* 0x0000000b06067208 */ /* 0x080fe40001000000 */
[----:B------:R-:W-:-:S05]  /*07b0*/  FSEL R11, R11, -R11, P2 ;  /* 0x8000000b0b0b7208 */ /* 0x000fca0001000000 */
[----:B------:R-:W-:Y:S01]  /*07c0*/  @!P0 FFMA R6, R8, 1.6832555532455444336, R11 ;  /* 0x3fd774eb08068823 */ /* 0x000fe2000000000b */
[----:B------:R-:W-:-:S05]  /*07d0*/  IMAD.MOV.U32 R8, RZ, RZ, 0x4016cbe4 ;  /* 0x4016cbe4ff087424 */ /* 0x000fca00078e00ff */
[----:B------:R-:W-:Y:S02]  /*07e0*/  @!P3 FSEL R6, R8, 0.78539818525314331055, !P0 ;  /* 0x3f490fdb0806b808 */ /* 0x000fe40004000000 */
[----:B------:R-:W-:Y:S01]  /*07f0*/  @!P1 FSEL R6, RZ, 3.1415927410125732422, P0 ;  /* 0x40490fdbff069808 */ /* 0x000fe20000000000 */
[----:B------:R0:W1:Y:S01]  /*0800*/  MUFU.RSQ R8, R13 ;  /* 0x0000000d00087308 */ /* 0x0000620000001400 */
[----:B------:R-:W-:Y:S02]  /*0810*/  ISETP.GT.U32.AND P1, PT, R10, 0x727fffff, PT ;  /* 0x727fffff0a00780c */ /* 0x000fe40003f24070 */
[----:B------:R-:W-:Y:S02]  /*0820*/  FSETP.NAN.AND P0, PT, R0, R0, PT ;  /* 0x000000000000720b */ /* 0x000fe40003f08000 */
[----:B------:R-:W-:-:S04]  /*0830*/  LOP3.LUT R9, R6, 0x80000000, R9, 0xb8, !PT ;  /* 0x8000000006097812 */ /* 0x000fc800078eb809 */
[----:B------:R-:W-:-:S05]  /*0840*/  FSEL R24, R0, R9, P0 ;  /* 0x0000000900187208 */ /* 0x000fca0000000000 */
[----:B0-----:R-:W-:Y:S05]  /*0850*/  @!P1 BRA `(.L_x_40) ;  /* 0x0000000000109947 */ /* 0x001fea0003800000 */
[----:B------:R-:W-:-:S07]  /*0860*/  MOV R12, 0x880 ;  /* 0x00000880000c7802 */ /* 0x000fce0000000f00 */
[----:B-1---5:R-:W-:Y:S05]  /*0870*/  CALL.REL.NOINC `($__internal_3_$__cuda_sm20_sqrt_rn_f32_slowpath) ;  /* 0x0000001000a47944 */ /* 0x022fea0003c00000 */
[----:B------:R-:W-:Y:S01]  /*0880*/  IMAD.MOV.U32 R10, RZ, RZ, R6 ;  /* 0x000000ffff0a7224 */ /* 0x000fe200078e0006 */
[----:B------:R-:W-:Y:S06]  /*0890*/  BRA `(.L_x_41) ;  /* 0x0000000000107947 */ /* 0x000fec0003800000 */
.L_x_40:
[----:B-1----:R-:W-:Y:S01]  /*08a0*/  FMUL.FTZ R10, R13, R8 ;  /* 0x000000080d0a7220 */ /* 0x002fe20000410000 */
[----:B------:R-:W-:-:S03]  /*08b0*/  FMUL.FTZ R0, R8, 0.5 ;  /* 0x3f00000008007820 */ /* 0x000fc60000410000 */
[----:B------:R-:W-:-:S04]  /*08c0*/  FFMA R9, -R10, R10, R13 ;  /* 0x0000000a0a097223 */ /* 0x000fc8000000010d */
[----:B------:R-:W-:-:S07]  /*08d0*/  FFMA R10, R9, R0, R10 ;  /* 0x00000000090a7223 */ /* 0x000fce000000000a */
.L_x_41:
[----:B------:R-:W-:Y:S05]  /*08e0*/  BSYNC.RECONVERGENT B0 ;  /* 0x0000000000007941 */ /* 0x000fea0003800200 */
.L_x_39:
[----:B------:R-:W0:Y:S01]  /*08f0*/  LDC R11, c[0x0][0x38c] ;  /* 0x0000e300ff0b7b82 */ /* 0x000e220000000800 */
[----:B------:R-:W-:Y:S01]  /*0900*/  BSSY.RECONVERGENT B0, `(.L_x_42) ;  /* 0x000000f000007945 */ /* 0x000fe20003800200 */
[----:B0-----:R-:W0:Y:S01]  /*0910*/  MUFU.RCP R0, R11 ;  /* 0x0000000b00007308 */ /* 0x001e220000001000 */
[----:B------:R-:W-:-:S07]  /*0920*/  FMNMX R10, R10, R11, !PT ;  /* 0x0000000b0a0a7209 */ /* 0x000fce0007800000 */
[----:B------:R-:W1:Y:S01]  /*0930*/  FCHK P0, R10, R11 ;  /* 0x0000000b0a007302 */ /* 0x000e620000000000 */
[----:B0-----:R-:W-:-:S04]  /*0940*/  FFMA R9, R0, -R11, 1 ;  /* 0x3f80000000097423 */ /* 0x001fc8000000080b */
[----:B------:R-:W-:-:S04]  /*0950*/  FFMA R9, R0, R9, R0 ;  /* 0x0000000900097223 */ /* 0x000fc80000000000 */
[----:B------:R-:W-:-:S04]  /*0960*/  FFMA R0, R10, R9, RZ ;  /* 0x000000090a007223 */ /* 0x000fc800000000ff */
[----:B------:R-:W-:-:S04]  /*0970*/  FFMA R6, R0, -R11, R10 ;  /* 0x8000000b00067223 */ /* 0x000fc8000000000a */
[----:B------:R-:W-:Y:S01]  /*0980*/  FFMA R0, R9, R6, R0 ;  /* 0x0000000609007223 */ /* 0x000fe20000000000 */
[----:B-1----:R-:W-:Y:S06]  /*0990*/  @!P0 BRA `(.L_x_43) ;  /* 0x0000000000148947 */ /* 0x002fec0003800000 */
[----:B------:R-:W0:Y:S01]  /*09a0*/  LDCU UR6, c[0x0][0x38c] ;  /* 0x00007180ff0677ac */ /* 0x000e220008000800 */
[----:B------:R-:W-:Y:S01]  /*09b0*/  MOV R12, 0x9e0 ;  /* 0x000009e0000c7802 */ /* 0x000fe20000000f00 */
[----:B0-----:R-:W-:-:S07]  /*09c0*/  IMAD.U32 R11, RZ, RZ, UR6 ;  /* 0x00000006ff0b7e24 */ /* 0x001fce000f8e00ff */
[----:B-----5:R-:W-:Y:S05]  /*09d0*/  CALL.REL.NOINC `($__internal_4_$__cuda_sm3x_div_rn_noftz_f32_slowpath) ;  /* 0x0000001000a87944 */ /* 0x020fea0003c00000 */
[----:B------:R-:W-:-:S07]  /*09e0*/  MOV R0, R14 ;  /* 0x0000000e00007202 */ /* 0x000fce0000000f00 */
.L_x_43:
[----:B------:R-:W-:Y:S05]  /*09f0*/  BSYNC.RECONVERGENT B0 ;  /* 0x0000000000007941 */ /* 0x000fea0003800200 */
.L_x_42:
[----:B------:R-:W0:Y:S01]  /*0a00*/  LDCU UR6, c[0x0][0x394] ;  /* 0x00007280ff0677ac */ /* 0x000e220008000800 */
[----:B------:R-:W-:Y:S01]  /*0a10*/  FSETP.GEU.AND P0, PT, R0, 1.175494350822287508e-38, PT ;  /* 0x008000000000780b */ /* 0x000fe20003f0e000 */
[----:B------:R-:W-:Y:S01]  /*0a20*/  IMAD.MOV.U32 R10, RZ, RZ, 0x1 ;  /* 0x00000001ff0a7424 */ /* 0x000fe200078e00ff */
[----:B------:R-:W-:Y:S01]  /*0a30*/  UMOV UR7, 0x400921fb ;  /* 0x400921fb00077882 */ /* 0x000fe20000000000 */
[----:B------:R-:W-:-:S10]  /*0a40*/  IMAD.MOV.U32 R19, RZ, RZ, 0x3e055027 ;  /* 0x3e055027ff137424 */ /* 0x000fd400078e00ff */
[----:B------:R-:W-:Y:S01]  /*0a50*/  @!P0 FMUL R0, R0, 8388608 ;  /* 0x4b00000000008820 */ /* 0x000fe20000400000 */
[----:B0-----:R-:W0:Y:S01]  /*0a60*/  I2F.F64 R8, UR6 ;  /* 0x0000000600087d12 */ /* 0x001e220008201c00 */
[----:B------:R-:W-:Y:S02]  /*0a70*/  UMOV UR6, 0x54442d18 ;  /* 0x54442d1800067882 */ /* 0x000fe40000000000 */
[C---:B------:R-:W-:Y:S01]  /*0a80*/  VIADD R21, R0.reuse, 0xc0d55555 ;  /* 0xc0d5555500157836 */ /* 0x040fe20000000000 */
[----:B------:R-:W-:-:S04]  /*0a90*/  FSETP.NEU.AND P1, PT, R0, RZ, PT ;  /* 0x000000ff0000720b */ /* 0x000fc80003f2d000 */
[----:B------:R-:W-:-:S04]  /*0aa0*/  LOP3.LUT R21, R21, 0xff800000, RZ, 0xc0, !PT ;  /* 0xff80000015157812 */ /* 0x000fc800078ec0ff */
[-C--:B------:R-:W-:Y:S02]  /*0ab0*/  IADD3 R6, PT, PT, R0, -R21.reuse, RZ ;  /* 0x8000001500067210 */ /* 0x080fe40007ffe0ff */
[----:B------:R-:W-:Y:S01]  /*0ac0*/  I2FP.F32.S32 R21, R21 ;  /* 0x0000001500157245 */ /* 0x000fe20000201400 */
[----:B0-----:R-:W-:Y:S02]  /*0ad0*/  DADD R14, R8, -UR6 ;  /* 0x80000006080e7e29 */ /* 0x001fe40008000000 */
[----:B------:R-:W-:-:S04]  /*0ae0*/  FADD R6, R6, -1 ;  /* 0xbf80000006067421 */ /* 0x000fc80000000000 */
[C---:B------:R-:W-:Y:S01]  /*0af0*/  FFMA R19, R6.reuse, -R19, 0.14084610342979431152 ;  /* 0x3e1039f606137423 */ /* 0x040fe20000000813 */
[----:B------:R-:W0:Y:S03]  /*0b00*/  MUFU.RCP64H R11, R15 ;  /* 0x0000000f000b7308 */ /* 0x000e260000001800 */
[----:B------:R-:W-:-:S04]  /*0b10*/  FFMA R19, R6, R19, -0.12148627638816833496 ;  /* 0xbdf8cdcc06137423 */ /* 0x000fc80000000013 */
[----:B------:R-:W-:-:S04]  /*0b20*/  FFMA R19, R6, R19, 0.13980610668659210205 ;  /* 0x3e0f295506137423 */ /* 0x000fc80000000013 */
[----:B------:R-:W-:-:S04]  /*0b30*/  FFMA R19, R6, R19, -0.16684235632419586182 ;  /* 0xbe2ad8b906137423 */ /* 0x000fc80000000013 */
[----:B------:R-:W-:Y:S01]  /*0b40*/  FFMA R23, R6, R19, 0.20012299716472625732 ;  /* 0x3e4ced0b06177423 */ /* 0x000fe20000000013 */
[----:B0-----:R-:W-:-:S03]  /*0b50*/  DFMA R12, -R14, R10, 1 ;  /* 0x3ff000000e0c742b */ /* 0x001fc6000000010a */
[----:B------:R-:W-:-:S04]  /*0b60*/  FFMA R23, R6, R23, -0.24999669194221496582 ;  /* 0xbe7fff2206177423 */ /* 0x000fc80000000017 */
[----:B------:R-:W-:Y:S01]  /*0b70*/  FFMA R23, R6, R23, 0.33333182334899902344 ;  /* 0x3eaaaa7806177423 */ /* 0x000fe20000000017 */
[----:B------:R-:W-:-:S03]  /*0b80*/  DFMA R12, R12, R12, R12 ;  /* 0x0000000c0c0c722b */ /* 0x000fc6000000000c */
[----:B------:R-:W-:-:S04]  /*0b90*/  FFMA R23, R6, R23, -0.5 ;  /* 0xbf00000006177423 */ /* 0x000fc80000000017 */
[C---:B------:R-:W-:Y:S01]  /*0ba0*/  FMUL R23, R6.reuse, R23 ;  /* 0x0000001706177220 */ /* 0x040fe20000400000 */
[----:B------:R-:W-:Y:S02]  /*0bb0*/  DFMA R10, R10, R12, R10 ;  /* 0x0000000c0a0a722b */ /* 0x000fe4000000000a */
[----:B------:R-:W-:Y:S01]  /*0bc0*/  DADD R12, R8, UR6 ;  /* 0x00000006080c7e29 */ /* 0x000fe20008000000 */
[----:B------:R-:W-:-:S05]  /*0bd0*/  FFMA R23, R6, R23, R6 ;  /* 0x0000001706177223 */ /* 0x000fca0000000006 */
[----:B------:R-:W-:-:S04]  /*0be0*/  DFMA R16, -R14, R10, 1 ;  /* 0x3ff000000e10742b */ /* 0x000fc8000000010a */
[----:B------:R-:W-:-:S04]  /*0bf0*/  FSETP.GEU.AND P3, PT, |R13|, 6.5827683646048100446e-37, PT ;  /* 0x036000000d00780b */ /* 0x000fc80003f6e200 */
[----:B------:R-:W-:-:S08]  /*0c00*/  DFMA R10, R10, R16, R10 ;  /* 0x000000100a0a722b */ /* 0x000fd0000000000a */
[----:B------:R-:W-:-:S08]  /*0c10*/  DMUL R16, R12, R10 ;  /* 0x0000000a0c107228 */ /* 0x000fd00000000000 */
[----:B------:R-:W-:-:S08]  /*0c20*/  DFMA R18, -R14, R16, R12 ;  /* 0x000000100e12722b */ /* 0x000fd0000000010c */
[----:B------:R-:W-:Y:S01]  /*0c30*/  DFMA R10, R10, R18, R16 ;  /* 0x000000120a0a722b */ /* 0x000fe20000000010 */
[----:B------:R-:W-:Y:S01]  /*0c40*/  FSEL R16, RZ, -23, P0 ;  /* 0xc1b80000ff107808 */ /* 0x000fe20000000000 */
[----:B------:R-:W-:Y:S01]  /*0c50*/  IMAD.MOV.U32 R17, RZ, RZ, 0x7f800000 ;  /* 0x7f800000ff117424 */ /* 0x000fe200078e00ff */
[----:B------:R-:W-:-:S03]  /*0c60*/  ISETP.GT.U32.AND P0, PT, R0, 0x7f7fffff, PT ;  /* 0x7f7fffff0000780c */ /* 0x000fc60003f04070 */
[----:B------:R-:W-:-:S04]  /*0c70*/  FFMA R16, R21, 1.1920928955078125e-07, R16 ;  /* 0x3400000015107823 */ /* 0x000fc80000000010 */
[----:B------:R-:W-:Y:S01]  /*0c80*/  FFMA R6, RZ, R15, R11 ;  /* 0x0000000fff067223 */ /* 0x000fe2000000000b */
[----:B------:R-:W-:-:S04]  /*0c90*/  FFMA R16, R16, 0.69314718246459960938, R23 ;  /* 0x3f31721810107823 */ /* 0x000fc80000000017 */
[----:B------:R-:W-:Y:S01]  /*0ca0*/  FSETP.GT.AND P2, PT, |R6|, 1.469367938527859385e-39, PT ;  /* 0x001000000600780b */ /* 0x000fe20003f44200 */
[----:B------:R-:W-:-:S05]  /*0cb0*/  @P0 FFMA R16, R0, R17, +INF ;  /* 0x7f80000000100423 */ /* 0x000fca0000000011 */
[----:B------:R-:W-:-:S07]  /*0cc0*/  FSEL R0, R16, -INF , P1 ;  /* 0xff80000010007808 */ /* 0x000fce0000800000 */
[----:B------:R-:W-:Y:S05]  /*0cd0*/  @P2 BRA P3, `(.L_x_44) ;  /* 0x0000000000202947 */ /* 0x000fea0001800000 */
[----:B------:R-:W-:Y:S01]  /*0ce0*/  MOV R16, R12 ;  /* 0x0000000c00107202 */ /* 0x000fe20000000f00 */
[----:B------:R-:W-:Y:S01]  /*0cf0*/  IMAD.MOV.U32 R19, RZ, RZ, R13 ;  /* 0x000000ffff137224 */ /* 0x000fe200078e000d */
[----:B------:R-:W-:Y:S01]  /*0d00*/  MOV R13, R15 ;  /* 0x0000000f000d7202 */ /* 0x000fe20000000f00 */
[----:B------:R-:W-:Y:S01]  /*0d10*/  IMAD.MOV.U32 R12, RZ, RZ, R14 ;  /* 0x000000ffff0c7224 */ /* 0x000fe200078e000e */
[----:B------:R-:W-:-:S07]  /*0d20*/  MOV R6, 0xd40 ;  /* 0x00000d4000067802 */ /* 0x000fce0000000f00 */
[----:B-----5:R-:W-:Y:S05]  /*0d30*/  CALL.REL.NOINC `($__internal_2_$__cuda_sm20_div_rn_f64_full) ;  /* 0x0000000800007944 */ /* 0x020fea0003c00000 */
[----:B------:R-:W-:Y:S02]  /*0d40*/  IMAD.MOV.U32 R10, RZ, RZ, R18 ;  /* 0x000000ffff0a7224 */ /* 0x000fe400078e0012 */
[----:B------:R-:W-:-:S07]  /*0d50*/  IMAD.MOV.U32 R11, RZ, RZ, R19 ;  /* 0x000000ffff0b7224 */ /* 0x000fce00078e0013 */
.L_x_44:
[----:B------:R0:W1:Y:S01]  /*0d60*/  F2F.F32.F64 R6, R10 ;  /* 0x0000000a00067310 */ /* 0x0000620000301000 */
[----:B------:R-:W-:Y:S01]  /*0d70*/  IMAD.MOV.U32 R15, RZ, RZ, 0x3e055027 ;  /* 0x3e055027ff0f7424 */ /* 0x000fe200078e00ff */
[----:B------:R-:W-:Y:S01]  /*0d80*/  BSSY.RECONVERGENT B0, `(.L_x_45) ;  /* 0x0000027000007945 */ /* 0x000fe20003800200 */
[----:B0-----:R-:W-:Y:S02]  /*0d90*/  MOV R11, 0x7f800000 ;  /* 0x7f800000000b7802 */ /* 0x001fe40000000f00 */
[----:B-1----:R-:W-:-:S04]  /*0da0*/  FSETP.GEU.AND P0, PT, R6, 1.175494350822287508e-38, PT ;  /* 0x008000000600780b */ /* 0x002fc80003f0e000 */
[----:B------:R-:W-:-:S09]  /*0db0*/  FSEL R10, RZ, -23, P0 ;  /* 0xc1b80000ff0a7808 */ /* 0x000fd20000000000 */
[----:B------:R-:W-:-:S05]  /*0dc0*/  @!P0 FMUL R6, R6, 8388608 ;  /* 0x4b00000006068820 */ /* 0x000fca0000400000 */
[C---:B------:R-:W-:Y:S02]  /*0dd0*/  IADD3 R12, PT, PT, R6.reuse, -0x3f2aaaab, RZ ;  /* 0xc0d55555060c7810 */ /* 0x040fe40007ffe0ff */
[----:B------:R-:W-:Y:S02]  /*0de0*/  ISETP.GT.U32.AND P0, PT, R6, 0x7f7fffff, PT ;  /* 0x7f7fffff0600780c */ /* 0x000fe40003f04070 */
[----:B------:R-:W-:-:S05]  /*0df0*/  LOP3.LUT R13, R12, 0xff800000, RZ, 0xc0, !PT ;  /* 0xff8000000c0d7812 */ /* 0x000fca00078ec0ff */
[----:B------:R-:W-:Y:S01]  /*0e00*/  IMAD.IADD R12, R6, 0x1, -R13 ;  /* 0x00000001060c7824 */ /* 0x000fe200078e0a0d */
[----:B------:R-:W-:-:S03]  /*0e10*/  I2FP.F32.S32 R13, R13 ;  /* 0x0000000d000d7245 */ /* 0x000fc60000201400 */
[----:B------:R-:W-:Y:S02]  /*0e20*/  FADD R12, R12, -1 ;  /* 0xbf8000000c0c7421 */ /* 0x000fe40000000000 */
[----:B------:R-:W-:Y:S02]  /*0e30*/  FFMA R10, R13, 1.1920928955078125e-07, R10 ;  /* 0x340000000d0a7823 */ /* 0x000fe4000000000a */
[----:B------:R-:W-:-:S04]  /*0e40*/  FFMA R15, R12, -R15, 0.14084610342979431152 ;  /* 0x3e1039f60c0f7423 */ /* 0x000fc8000000080f */
[----:B------:R-:W-:-:S04]  /*0e50*/  FFMA R15, R12, R15, -0.12148627638816833496 ;  /* 0xbdf8cdcc0c0f7423 */ /* 0x000fc8000000000f */
[----:B------:R-:W-:-:S04]  /*0e60*/  FFMA R15, R12, R15, 0.13980610668659210205 ;  /* 0x3e0f29550c0f7423 */ /* 0x000fc8000000000f */
[----:B------:R-:W-:-:S04]  /*0e70*/  FFMA R15, R12, R15, -0.16684235632419586182 ;  /* 0xbe2ad8b90c0f7423 */ /* 0x000fc8000000000f */
[----:B------:R-:W-:-:S04]  /*0e80*/  FFMA R15, R12, R15, 0.20012299716472625732 ;  /* 0x3e4ced0b0c0f7423 */ /* 0x000fc8000000000f */
[----:B------:R-:W-:-:S04]  /*0e90*/  FFMA R15, R12, R15, -0.24999669194221496582 ;  /* 0xbe7fff220c0f7423 */ /* 0x000fc8000000000f */
[----:B------:R-:W-:-:S04]  /*0ea0*/  FFMA R15, R12, R15, 0.33333182334899902344 ;  /* 0x3eaaaa780c0f7423 */ /* 0x000fc8000000000f */
[----:B------:R-:W-:-:S04]  /*0eb0*/  FFMA R15, R12, R15, -0.5 ;  /* 0xbf0000000c0f7423 */ /* 0x000fc8000000000f */
[----:B------:R-:W-:-:S04]  /*0ec0*/  FMUL R15, R12, R15 ;  /* 0x0000000f0c0f7220 */ /* 0x000fc80000400000 */
[----:B------:R-:W-:-:S04]  /*0ed0*/  FFMA R15, R12, R15, R12 ;  /* 0x0000000f0c0f7223 */ /* 0x000fc8000000000c */
[----:B------:R-:W-:Y:S01]  /*0ee0*/  FFMA R10, R10, 0.69314718246459960938, R15 ;  /* 0x3f3172180a0a7823 */ /* 0x000fe2000000000f */
[C---:B------:R-:W-:Y:S01]  /*0ef0*/  @P0 FFMA R10, R6.reuse, R11, +INF ;  /* 0x7f800000060a0423 */ /* 0x040fe2000000000b */
[----:B------:R-:W-:-:S04]  /*0f00*/  FSETP.NEU.AND P0, PT, R6, RZ, PT ;  /* 0x000000ff0600720b */ /* 0x000fc80003f0d000 */
[----:B------:R-:W-:-:S04]  /*0f10*/  FSEL R13, R10, -INF , P0 ;  /* 0xff8000000a0d7808 */ /* 0x000fc80000000000 */
        /* <DEDUP_REMOVED lines=13> */
.L_x_46:
[----:B------:R-:W-:Y:S05]  /*0ff0*/  BSYNC.RECONVERGENT B0 ;  /* 0x0000000000007941 */ /* 0x000fea0003800200 */
.L_x_45:
[----:B------:R-:W0:Y:S01]  /*1000*/  LDC R13, c[0x0][0x408] ;  /* 0x00010200ff0d7b82 */ /* 0x000e220000000800 */
[----:B------:R-:W-:Y:S01]  /*1010*/  BSSY.RECONVERGENT B0, `(.L_x_47) ;  /* 0x000000e000007945 */ /* 0x000fe20003800200 */
[----:B0-----:R-:W0:Y:S08]  /*1020*/  MUFU.RCP R0, R13 ;  /* 0x0000000d00007308 */ /* 0x001e300000001000 */
        /* <DEDUP_REMOVED lines=11> */
[----:B------:R-:W-:-:S07]  /*10e0*/  IMAD.MOV.U32 R0, RZ, RZ, R14 ;  /* 0x000000ffff007224 */ /* 0x000fce00078e000e */
.L_x_48:
[----:B------:R-:W-:Y:S05]  /*10f0*/  BSYNC.RECONVERGENT B0 ;  /* 0x0000000000007941 */ /* 0x000fea0003800200 */
.L_x_47:
[----:B------:R-:W0:Y:S01]  /*1100*/  MUFU.RCP64H R13, 6.283184051513671875 ;  /* 0x401921fb000d7908 */ /* 0x000e220000001800 */
[----:B------:R-:W-:Y:S02]  /*1110*/  HFMA2 R10, -RZ, RZ, 68.25, 0.07958984375 ;  /* 0x54442d18ff0a7431 */ /* 0x000fe400000001ff */
[----:B------:R-:W-:Y:S01]  /*1120*/  IMAD.MOV.U32 R11, RZ, RZ, 0x401921fb ;  /* 0x401921fbff0b7424 */ /* 0x000fe200078e00ff */
[----:B------:R-:W-:Y:S01]  /*1130*/  UMOV UR6, 0x54442d18 ;  /* 0x54442d1800067882 */ /* 0x000fe20000000000 */
[----:B------:R-:W-:Y:S01]  /*1140*/  IMAD.MOV.U32 R12, RZ, RZ, 0x1 ;  /* 0x00000001ff0c7424 */ /* 0x000fe200078e00ff */
[----:B------:R-:W-:Y:S01]  /*1150*/  UMOV UR7, 0x400921fb ;  /* 0x400921fb00077882 */ /* 0x000fe20000000000 */
[----:B------:R-:W-:Y:S01]  /*1160*/  BSSY.RECONVERGENT B0, `(.L_x_49) ;  /* 0x0000019000007945 */ /* 0x000fe20003800200 */
[----:B------:R-:W1:Y:S08]  /*1170*/  F2F.F64.F32 R24, R24 ;  /* 0x0000001800187310 */ /* 0x000e700000201800 */
[----:B------:R-:W2:Y:S01]  /*1180*/  F2I.TRUNC.NTZ R0, R0 ;  /* 0x0000000000007305 */ /* 0x000ea2000020f100 */
[----:B0-----:R-:W-:-:S08]  /*1190*/  DFMA R14, R12, -R10, 1 ;  /* 0x3ff000000c0e742b */ /* 0x001fd0000000080a */
[----:B------:R-:W-:-:S08]  /*11a0*/  DFMA R14, R14, R14, R14 ;  /* 0x0000000e0e0e722b */ /* 0x000fd0000000000e */
[----:B------:R-:W-:Y:S02]  /*11b0*/  DFMA R14, R12, R14, R12 ;  /* 0x0000000e0c0e722b */ /* 0x000fe4000000000c */
[----:B-1----:R-:W-:-:S06]  /*11c0*/  DADD R12, R24, UR6 ;  /* 0x00000006180c7e29 */ /* 0x002fcc0008000000 */
[----:B------:R-:W-:Y:S02]  /*11d0*/  DFMA R16, R14, -R10, 1 ;  /* 0x3ff000000e10742b */ /* 0x000fe4000000080a */
[----:B------:R-:W-:-:S06]  /*11e0*/  DMUL R12, R8, R12 ;  /* 0x0000000c080c7228 */ /* 0x000fcc0000000000 */
[----:B------:R-:W-:-:S04]  /*11f0*/  DFMA R16, R14, R16, R14 ;  /* 0x000000100e10722b */ /* 0x000fc8000000000e */
[----:B------:R-:W-:-:S04]  /*1200*/  FSETP.GEU.AND P1, PT, |R13|, 6.5827683646048100446e-37, PT ;  /* 0x036000000d00780b */ /* 0x000fc80003f2e200 */
[----:B------:R-:W-:-:S08]  /*1210*/  DMUL R8, R12, R16 ;  /* 0x000000100c087228 */ /* 0x000fd00000000000 */
[----:B------:R-:W-:-:S08]  /*1220*/  DFMA R10, R8, -R10, R12 ;  /* 0x8000000a080a722b */ /* 0x000fd0000000000c */
[----:B------:R-:W-:-:S10]  /*1230*/  DFMA R8, R16, R10, R8 ;  /* 0x0000000a1008722b */ /* 0x000fd40000000008 */
[----:B------:R-:W-:-:S05]  /*1240*/  FFMA R6, RZ, 2.3926990032196044922, R9 ;  /* 0x401921fbff067823 */ /* 0x000fca0000000009 */
[----:B------:R-:W-:-:S13]  /*1250*/  FSETP.GT.AND P0, PT, |R6|, 1.469367938527859385e-39, PT ;  /* 0x001000000600780b */ /* 0x000fda0003f04200 */
[----:B--2---:R-:W-:Y:S05]  /*1260*/  @P0 BRA P1, `(.L_x_50) ;  /* 0x0000000000200947 */ /* 0x004fea0000800000 */
[----:B------:R-:W-:Y:S01]  /*1270*/  MOV R16, R12 ;  /* 0x0000000c00107202 */ /* 0x000fe20000000f00 */
[----:B------:R-:W-:Y:S01]  /*1280*/  IMAD.MOV.U32 R19, RZ, RZ, R13 ;  /* 0x000000ffff137224 */ /* 0x000fe200078e000d */
[----:B------:R-:W-:Y:S01]  /*1290*/  MOV R12, 0x54442d18 ;  /* 0x54442d18000c7802 */ /* 0x000fe20000000f00 */
[----:B------:R-:W-:Y:S01]  /*12a0*/  IMAD.MOV.U32 R13, RZ, RZ, 0x401921fb ;  /* 0x401921fbff0d7424 */ /* 0x000fe200078e00ff */
[----:B------:R-:W-:-:S07]  /*12b0*/  MOV R6, 0x12d0 ;  /* 0x000012d000067802 */ /* 0x000fce0000000f00 */
[----:B-----5:R-:W-:Y:S05]  /*12c0*/  CALL.REL.NOINC `($__internal_2_$__cuda_sm20_div_rn_f64_full) ;  /* 0x00000000009c7944 */ /* 0x020fea0003c00000 */
[----:B------:R-:W-:Y:S01]  /*12d0*/  MOV R8, R18 ;  /* 0x0000001200087202 */ /* 0x000fe20000000f00 */
[----:B------:R-:W-:-:S07]  /*12e0*/  IMAD.MOV.U32 R9, RZ, RZ, R19 ;  /* 0x000000ffff097224 */ /* 0x000fce00078e0013 */
.L_x_50:
[----:B------:R-:W-:Y:S05]  /*12f0*/  BSYNC.RECONVERGENT B0 ;  /* 0x0000000000007941 */ /* 0x000fea0003800200 */
.L_x_49:
[----:B------:R-:W0:Y:S01]  /*1300*/  LDCU.64 UR6, c[0x0][0x390] ;  /* 0x00007200ff0677ac */ /* 0x000e220008000a00 */
[----:B------:R-:W0:Y:S02]  /*1310*/  F2I.F64.TRUNC R11, R8 ;  /* 0x00000008000b7311 */ /* 0x000e24000030d100 */
[----:B0-----:R-:W-:-:S04]  /*1320*/  ISETP.GE.AND P0, PT, R11, UR7, PT ;  /* 0x000000070b007c0c */ /* 0x001fc8000bf06270 */
[----:B------:R-:W-:-:S04]  /*1330*/  ISETP.GE.OR P0, PT, R0, UR6, P0 ;  /* 0x0000000600007c0c */ /* 0x000fc80008706670 */
[----:B------:R-:W-:-:S13]  /*1340*/  ISETP.LT.OR P0, PT, R0, RZ, P0 ;  /* 0x000000ff0000720c */ /* 0x000fda0000701670 */
[----:B------:R-:W-:Y:S05]  /*1350*/  @P0 EXIT ;  /* 0x000000000000094d */ /* 0x000fea0003800000 */
[----:B------:R-:W0:Y:S01]  /*1360*/  LDC.64 R8, c[0x0][0x3a0] ;  /* 0x0000e800ff087b82 */ /* 0x000e220000000a00 */
[----:B------:R-:W1:Y:S01]  /*1370*/  LDCU UR6, c[0x0][0x398] ;  /* 0x00007300ff0677ac */ /* 0x000e620008000800 */
[----:B------:R-:W-:-:S04]  /*1380*/  IMAD R0, R0, UR7, R11 ;  /* 0x0000000700007c24 */ /* 0x000fc8000f8e020b */
[----:B-1----:R-:W-:-:S04]  /*1390*/  IMAD R11, R0, UR6, RZ ;  /* 0x00000006000b7c24 */ /* 0x002fc8000f8e02ff */
[----:B0-----:R-:W-:-:S05]  /*13a0*/  IMAD.WIDE R8, R11, 0x18, R8 ;  /* 0x000000180b087825 */ /* 0x001fca00078e0208 */
[----:B------:R-:W2:Y:S01]  /*13b0*/  LDG.E R6, desc[UR4][R8.64+0x10] ;  /* 0x0000100408067981 */ /* 0x000ea2000c1e1900 */
[----:B------:R-:W-:Y:S01]  /*13c0*/  BSSY B0, `(.L_x_51) ;  /* 0x000000d000007945 */ /* 0x000fe20003800000 */
[----:B--2---:R-:W-:-:S13]  /*13d0*/  FSETP.GTU.AND P0, PT, R6, R7, PT ;  /* 0x000000070600720b */ /* 0x004fda0003f0c000 */
[----:B------:R-:W-:Y:S05]  /*13e0*/  @!P0 BRA `(.L_x_52) ;  /* 0x0000000000288947 */ /* 0x000fea0003800000 */
[----:B------:R-:W-:Y:S01]  /*13f0*/  BSSY B1, `(.L_x_53) ;  /* 0x0000008000017945 */ /* 0x000fe20003800000 */
.L_x_55:
[----:B------:R-:W-:Y:S01]  /*1400*/  FSETP.GE.AND P0, PT, R7, R6, PT ;  /* 0x000000060700720b */ /* 0x000fe20003f06000 */
[----:B------:R-:W-:-:S12]  /*1410*/  YIELD ;  /* 0x0000000000007946 */ /* 0x000fd80003800000 */
[----:B------:R-:W-:Y:S05]  /*1420*/  @P0 BRA `(.L_x_54) ;  /* 0x0000000000100947 */ /* 0x000fea0003800000 */
[----:B------:R-:W2:Y:S02]  /*1430*/  ATOMG.E.CAS.STRONG.GPU PT, R11, [R8+0x10], R6, R7 ;  /* 0x00001006080b73a9 */ /* 0x000ea400001ee107 */
[-C--:B--2---:R-:W-:Y:S02]  /*1440*/  ISETP.NE.AND P0, PT, R6, R11.reuse, PT ;  /* 0x0000000b0600720c */ /* 0x084fe40003f05270 */
[----:B------:R-:W-:-:S11]  /*1450*/  MOV R6, R11 ;  /* 0x0000000b00067202 */ /* 0x000fd60000000f00 */
[----:B------:R-:W-:Y:S05]  /*1460*/  @P0 BRA `(.L_x_55) ;  /* 0xfffffffc00e40947 */ /* 0x000fea000383ffff */
.L_x_54:
[----:B------:R-:W-:Y:S05]  /*1470*/  BSYNC B1 ;  /* 0x0000000000017941 */ /* 0x000fea0003800000 */
.L_x_53:
[----:B------:R0:W5:Y:S02]  /*1480*/  LDG.E R6, desc[UR4][R8.64+0x10] ;  /* 0x0000100408067981 */ /* 0x000164000c1e1900 */
.L_x_52:
[----:B------:R-:W-:Y:S05]  /*1490*/  BSYNC B0 ;  /* 0x0000000000007941 */ /* 0x000fea0003800000 */
.L_x_51:
[----:B-----5:R-:W-:-:S05]  /*14a0*/  FADD R6, R6, 0.0020000000949949026108 ;  /* 0x3b03126f06067421 */ /* 0x020fca0000000000 */
[----:B------:R-:W-:-:S13]  /*14b0*/  FSETP.GTU.AND P0, PT, R7, R6, PT ;  /* 0x000000060700720b */ /* 0x000fda0003f0c000 */
[----:B------:R-:W-:Y:S05]  /*14c0*/  @P0 EXIT ;  /* 0x000000000000094d */ /* 0x000fea0003800000 */
[----:B------:R-:W-:Y:S01]  /*14d0*/  IMAD.MOV.U32 R7, RZ, RZ, 0x1 ;  /* 0x00000001ff077424 */ /* 0x000fe200078e00ff */
[----:B------:R-:W-:Y:S04]  /*14e0*/  STG.E desc[UR4][R8.64], R2 ;  /* 0x0000000208007986 */ /* 0x000fe8000c101904 */
[----:B------:R-:W-:Y:S04]  /*14f0*/  STG.E desc[UR4][R8.64+0x4], R3 ;  /* 0x0000040308007986 */ /* 0x000fe8000c101904 */
[----:B------:R-:W-:Y:S04]  /*1500*/  STG.E desc[UR4][R8.64+0x8], R4 ;  /* 0x0000080408007986 */ /* 0x000fe8000c101904 */
[----:B------:R-:W-:Y:S04]  /*1510*/  STG.E desc[UR4][R8.64+0x14], R5 ;  /* 0x0000140508007986 */ /* 0x000fe8000c101904 */
[----:B------:R-:W-:Y:S01]  /*1520*/  STG.E desc[UR4][R8.64+0xc], R7 ;  /* 0x00000c0708007986 */ /* 0x000fe2000c101904 */
[----:B------:R-:W-:Y:S05]  /*1530*/  EXIT ;  /* 0x000000000000794d */ /* 0x000fea0003800000 */
        .weak           $__internal_2_$__cuda_sm20_div_rn_f64_full
        .type           $__internal_2_$__cuda_sm20_div_rn_f64_full,@function
        .size           $__internal_2_$__cuda_sm20_div_rn_f64_full,($__internal_3_$__cuda_sm20_sqrt_rn_f32_slowpath - $__internal_2_$__cuda_sm20_div_rn_f64_full)
$__internal_2_$__cuda_sm20_div_rn_f64_full:
[C---:B------:R-:W-:Y:S01]  /*1540*/  FSETP.GEU.AND P0, PT, |R13|.reuse, 1.469367938527859385e-39, PT ;  /* 0x001000000d00780b */ /* 0x040fe20003f0e200 */
[----:B------:R-:W-:Y:S01]  /*1550*/  IMAD.MOV.U32 R14, RZ, RZ, R16 ;  /* 0x000000ffff0e7224 */ /* 0x000fe200078e0010 */
[----:B------:R-:W-:Y:S01]  /*1560*/  LOP3.LUT R10, R13, 0x800fffff, RZ, 0xc0, !PT ;  /* 0x800fffff0d0a7812 */ /* 0x000fe200078ec0ff */
[----:B------:R-:W-:Y:S01]  /*1570*/  IMAD.MOV.U32 R16, RZ, RZ, 0x1 ;  /* 0x00000001ff107424 */ /* 0x000fe200078e00ff */
[----:B------:R-:W-:Y:S01]  /*1580*/  MOV R15, R19 ;  /* 0x00000013000f7202 */ /* 0x000fe20000000f00 */
[----:B------:R-:W-:Y:S01]  /*1590*/  BSSY.RECONVERGENT B1, `(.L_x_56) ;  /* 0x0000054000017945 */ /* 0x000fe20003800200 */
[----:B------:R-:W-:Y:S02]  /*15a0*/  LOP3.LUT R11, R10, 0x3ff00000, RZ, 0xfc, !PT ;  /* 0x3ff000000a0b7812 */ /* 0x000fe400078efcff */
[----:B------:R-:W-:Y:S02]  /*15b0*/  MOV R10, R12 ;  /* 0x0000000c000a7202 */ /* 0x000fe40000000f00 */
[----:B------:R-:W-:-:S02]  /*15c0*/  FSETP.GEU.AND P2, PT, |R15|, 1.469367938527859385e-39, PT ;  /* 0x001000000f00780b */ /* 0x000fc40003f4e200 */
[----:B------:R-:W-:Y:S01]  /*15d0*/  LOP3.LUT R25, R15, 0x7ff00000, RZ, 0xc0, !PT ;  /* 0x7ff000000f197812 */ /* 0x000fe200078ec0ff */
[----:B------:R-:W-:Y:S01]  /*15e0*/  @!P0 DMUL R10, R12, 8.98846567431157953865e+307 ;  /* 0x7fe000000c0a8828 */ /* 0x000fe20000000000 */
[----:B------:R-:W-:Y:S02]  /*15f0*/  MOV R26, 0x1ca00000 ;  /* 0x1ca00000001a7802 */ /* 0x000fe40000000f00 */
[----:B------:R-:W-:-:S03]  /*1600*/  LOP3.LUT R28, R13, 0x7ff00000, RZ, 0xc0, !PT ;  /* 0x7ff000000d1c7812 */ /* 0x000fc600078ec0ff */
[----:B------:R-:W0:Y:S01]  /*1610*/  MUFU.RCP64H R17, R11 ;  /* 0x0000000b00117308 */ /* 0x000e220000001800 */
[----:B------:R-:W-:-:S03]  /*1620*/  ISETP.GE.U32.AND P1, PT, R25, R28, PT ;  /* 0x0000001c1900720c */ /* 0x000fc60003f26070 */
[----:B------:R-:W-:Y:S02]  /*1630*/  @!P2 LOP3.LUT R18, R13, 0x7ff00000, RZ, 0xc0, !PT ;  /* 0x7ff000000d12a812 */ /* 0x000fe400078ec0ff */
[----:B------:R-:W-:Y:S02]  /*1640*/  @!P0 LOP3.LUT R28, R11, 0x7ff00000, RZ, 0xc0, !PT ;  /* 0x7ff000000b1c8812 */ /* 0x000fe400078ec0ff */
[----:B------:R-:W-:-:S04]  /*1650*/  @!P2 ISETP.GE.U32.AND P3, PT, R25, R18, PT ;  /* 0x000000121900a20c */ /* 0x000fc80003f66070 */
[----:B------:R-:W-:-:S04]  /*1660*/  @!P2 SEL R19, R26, 0x63400000, !P3 ;  /* 0x634000001a13a807 */ /* 0x000fc80005800000 */
[----:B------:R-:W-:Y:S01]  /*1670*/  @!P2 LOP3.LUT R22, R19, 0x80000000, R15, 0xf8, !PT ;  /* 0x800000001316a812 */ /* 0x000fe200078ef80f */
[----:B0-----:R-:W-:-:S03]  /*1680*/  DFMA R20, R16, -R10, 1 ;  /* 0x3ff000001014742b */ /* 0x001fc6000000080a */
[----:B------:R-:W-:Y:S02]  /*1690*/  @!P2 LOP3.LUT R23, R22, 0x100000, RZ, 0xfc, !PT ;  /* 0x001000001617a812 */ /* 0x000fe400078efcff */
[----:B------:R-:W-:-:S03]  /*16a0*/  @!P2 MOV R22, RZ ;  /* 0x000000ff0016a202 */ /* 0x000fc60000000f00 */
[----:B------:R-:W-:-:S08]  /*16b0*/  DFMA R20, R20, R20, R20 ;  /* 0x000000141414722b */ /* 0x000fd00000000014 */
[----:B------:R-:W-:Y:S01]  /*16c0*/  DFMA R20, R16, R20, R16 ;  /* 0x000000141014722b */ /* 0x000fe20000000010 */
[----:B------:R-:W-:Y:S01]  /*16d0*/  SEL R17, R26, 0x63400000, !P1 ;  /* 0x634000001a117807 */ /* 0x000fe20004800000 */
[----:B------:R-:W-:-:S03]  /*16e0*/  IMAD.MOV.U32 R16, RZ, RZ, R14 ;  /* 0x000000ffff107224 */ /* 0x000fc600078e000e */
[----:B------:R-:W-:-:S03]  /*16f0*/  LOP3.LUT R17, R17, 0x800fffff, R15, 0xf8, !PT ;  /* 0x800fffff11117812 */ /* 0x000fc600078ef80f */
[----:B------:R-:W-:-:S03]  /*1700*/  DFMA R18, R20, -R10, 1 ;  /* 0x3ff000001412742b */ /* 0x000fc6000000080a */
[----:B------:R-:W-:-:S05]  /*1710*/  @!P2 DFMA R16, R16, 2, -R22 ;  /* 0x400000001010a82b */ /* 0x000fca0000000816 */
[----:B------:R-:W-:-:S08]  /*1720*/  DFMA R18, R20, R18, R20 ;  /* 0x000000121412722b */ /* 0x000fd00000000014 */
[----:B------:R-:W-:-:S08]  /*1730*/  DMUL R20, R18, R16 ;  /* 0x0000001012147228 */ /* 0x000fd00000000000 */
[----:B------:R-:W-:-:S08]  /*1740*/  DFMA R22, R20, -R10, R16 ;  /* 0x8000000a1416722b */ /* 0x000fd00000000010 */
[----:B------:R-:W-:Y:S01]  /*1750*/  DFMA R22, R18, R22, R20 ;  /* 0x000000161216722b */ /* 0x000fe20000000014 */
[----:B------:R-:W-:Y:S01]  /*1760*/  IMAD.MOV.U32 R20, RZ, RZ, R25 ;  /* 0x000000ffff147224 */ /* 0x000fe200078e0019 */
[----:B------:R-:W-:-:S04]  /*1770*/  @!P2 LOP3.LUT R20, R17, 0x7ff00000, RZ, 0xc0, !PT ;  /* 0x7ff000001114a812 */ /* 0x000fc800078ec0ff */
[----:B------:R-:W-:-:S04]  /*1780*/  IADD3 R18, PT, PT, R20, -0x1, RZ ;  /* 0xffffffff14127810 */ /* 0x000fc80007ffe0ff */
[----:B------:R-:W-:Y:S01]  /*1790*/  ISETP.GT.U32.AND P0, PT, R18, 0x7feffffe, PT ;  /* 0x7feffffe1200780c */ /* 0x000fe20003f04070 */
[----:B------:R-:W-:-:S05]  /*17a0*/  VIADD R18, R28, 0xffffffff ;  /* 0xffffffff1c127836 */ /* 0x000fca0000000000 */
[----:B------:R-:W-:-:S13]  /*17b0*/  ISETP.GT.U32.OR P0, PT, R18, 0x7feffffe, P0 ;  /* 0x7feffffe1200780c */ /* 0x000fda0000704470 */
[----:B------:R-:W-:Y:S05]  /*17c0*/  @P0 BRA `(.L_x_57) ;  /* 0x00000000006c0947 */ /* 0x000fea0003800000 */
[----:B------:R-:W-:-:S04]  /*17d0*/  LOP3.LUT R18, R13, 0x7ff00000, RZ, 0xc0, !PT ;  /* 0x7ff000000d127812 */ /* 0x000fc800078ec0ff */
[CC--:B------:R-:W-:Y:S02]  /*17e0*/  VIADDMNMX R14, R25.reuse, -R18.reuse, 0xb9600000, !PT ;  /* 0xb9600000190e7446 */ /* 0x0c0fe40007800912 */
[----:B------:R-:W-:Y:S02]  /*17f0*/  ISETP.GE.U32.AND P0, PT, R25, R18, PT ;  /* 0x000000121900720c */ /* 0x000fe40003f06070 */
[----:B------:R-:W-:Y:S02]  /*1800*/  VIMNMX R14, PT, PT, R14, 0x46a00000, PT ;  /* 0x46a000000e0e7848 */ /* 0x000fe40003fe0100 */
[----:B------:R-:W-:-:S04]  /*1810*/  SEL R15, R26, 0x63400000, !P0 ;  /* 0x634000001a0f7807 */ /* 0x000fc80004000000 */
[----:B------:R-:W-:Y:S02]  /*1820*/  IADD3 R20, PT, PT, -R15, R14, RZ ;  /* 0x0000000e0f147210 */ /* 0x000fe40007ffe1ff */
[----:B------:R-:W-:-:S03]  /*1830*/  MOV R14, RZ ;  /* 0x000000ff000e7202 */ /* 0x000fc60000000f00 */
        /* <DEDUP_REMOVED lines=10> */
[----:B------:R-:W-:Y:S01]  /*18e0*/  IADD3 R11, PT, PT, -R20, RZ, RZ ;  /* 0x000000ff140b7210 */ /* 0x000fe20007ffe1ff */
[----:B------:R-:W-:Y:S01]  /*18f0*/  IMAD.MOV.U32 R10, RZ, RZ, RZ ;  /* 0x000000ffff0a7224 */ /* 0x000fe200078e00ff */
[----:B------:R-:W-:-:S05]  /*1900*/  DMUL.RP R14, R22, R14 ;  /* 0x0000000e160e7228 */ /* 0x000fca0000008000 */
[----:B------:R-:W-:-:S05]  /*1910*/  DFMA R10, R18, -R10, R22 ;  /* 0x8000000a120a722b */ /* 0x000fca0000000016 */
[----:B------:R-:W-:Y:S02]  /*1920*/  LOP3.LUT R13, R15, R13, RZ, 0x3c, !PT ;  /* 0x0000000d0f0d7212 */ /* 0x000fe400078e3cff */
[----:B------:R-:W-:-:S04]  /*1930*/  IADD3 R10, PT, PT, -R20, -0x43300000, RZ ;  /* 0xbcd00000140a7810 */ /* 0x000fc80007ffe1ff */
[----:B------:R-:W-:-:S04]  /*1940*/  FSETP.NEU.AND P0, PT, |R11|, R10, PT ;  /* 0x0000000a0b00720b */ /* 0x000fc80003f0d200 */
[----:B------:R-:W-:Y:S02]  /*1950*/  FSEL R18, R14, R18, !P0 ;  /* 0x000000120e127208 */ /* 0x000fe40004000000 */
[----:B------:R-:W-:Y:S01]  /*1960*/  FSEL R19, R13, R19, !P0 ;  /* 0x000000130d137208 */ /* 0x000fe20004000000 */
[----:B------:R-:W-:Y:S06]  /*1970*/  BRA `(.L_x_58) ;  /* 0x0000000000547947 */ /* 0x000fec0003800000 */
.L_x_57:
        /* <DEDUP_REMOVED lines=11> */
[----:B------:R-:W-:Y:S02]  /*1a30*/  @P0 LOP3.LUT R10, R19, 0x7ff00000, RZ, 0xfc, !PT ;  /* 0x7ff00000130a0812 */ /* 0x000fe400078efcff */
[----:B------:R-:W-:Y:S01]  /*1a40*/  @!P0 MOV R18, RZ ;  /* 0x000000ff00128202 */ /* 0x000fe20000000f00 */
[----:B------:R-:W-:Y:S01]  /*1a50*/  @P0 IMAD.MOV.U32 R18, RZ, RZ, RZ ;  /* 0x000000ffff120224 */ /* 0x000fe200078e00ff */
[----:B------:R-:W-:Y:S01]  /*1a60*/  @P0 MOV R19, R10 ;  /* 0x0000000a00130202 */ /* 0x000fe20000000f00 */
[----:B------:R-:W-:Y:S06]  /*1a70*/  BRA `(.L_x_58) ;  /* 0x0000000000147947 */ /* 0x000fec0003800000 */
.L_x_60:
[----:B------:R-:W-:Y:S01]  /*1a80*/  LOP3.LUT R19, R13, 0x80000, RZ, 0xfc, !PT ;  /* 0x000800000d137812 */ /* 0x000fe200078efcff */
[----:B------:R-:W-:Y:S01]  /*1a90*/  IMAD.MOV.U32 R18, RZ, RZ, R12 ;  /* 0x000000ffff127224 */ /* 0x000fe200078e000c */
[----:B------:R-:W-:Y:S06]  /*1aa0*/  BRA `(.L_x_58) ;  /* 0x0000000000087947 */ /* 0x000fec0003800000 */
.L_x_59:
[----:B------:R-:W-:Y:S02]  /*1ab0*/  LOP3.LUT R19, R15, 0x80000, RZ, 0xfc, !PT ;  /* 0x000800000f137812 */ /* 0x000fe400078efcff */
[----:B------:R-:W-:-:S07]  /*1ac0*/  MOV R18, R14 ;  /* 0x0000000e00127202 */ /* 0x000fce0000000f00 */
.L_x_58:
[----:B------:R-:W-:Y:S05]  /*1ad0*/  BSYNC.RECONVERGENT B1 ;  /* 0x0000000000017941 */ /* 0x000fea0003800200 */
.L_x_56:
[----:B------:R-:W-:Y:S02]  /*1ae0*/  HFMA2 R11, -RZ, RZ, 0, 0 ;  /* 0x00000000ff0b7431 */ /* 0x000fe400000001ff */
[----:B------:R-:W-:-:S04]  /*1af0*/  IMAD.MOV.U32 R10, RZ, RZ, R6 ;  /* 0x000000ffff0a7224 */ /* 0x000fc800078e0006 */
[----:B------:R-:W-:Y:S05]  /*1b00*/  RET.REL.NODEC R10 `(_Z23logPolarTransformKernelP5PointifiiiP9Point_rgb4Gaze8Vector3dS4_f) ;  /* 0xffffffe40a3c7950 */ /* 0x000fea0003c3ffff */
        .weak           $__internal_3_$__cuda_sm20_sqrt_rn_f32_slowpath
        .type           $__internal_3_$__cuda_sm20_sqrt_rn_f32_slowpath,@function
        .size           $__internal_3_$__cuda_sm20_sqrt_rn_f32_slowpath,($__internal_4_$__cuda_sm3x_div_rn_noftz_f32_slowpath - $__internal_3_$__cuda_sm20_sqrt_rn_f32_slowpath)
$__internal_3_$__cuda_sm20_sqrt_rn_f32_slowpath:
[----:B------:R-:W-:-:S13]  /*1b10*/  LOP3.LUT P0, RZ, R13, 0x7fffffff, RZ, 0xc0, !PT ;  /* 0x7fffffff0dff7812 */ /* 0x000fda000780c0ff */
[----:B------:R-:W-:Y:S01]  /*1b20*/  @!P0 IMAD.MOV.U32 R6, RZ, RZ, R13 ;  /* 0x000000ffff068224 */ /* 0x000fe200078e000d */
[----:B------:R-:W-:Y:S06]  /*1b30*/  @!P0 BRA `(.L_x_61) ;  /* 0x0000000000448947 */ /* 0x000fec0003800000 */
[----:B------:R-:W-:Y:S02]  /*1b40*/  FSETP.GEU.FTZ.AND P0, PT, R13, RZ, PT ;  /* 0x000000ff0d00720b */ /* 0x000fe40003f1e000 */
[----:B------:R-:W-:-:S11]  /*1b50*/  MOV R0, R13 ;  /* 0x0000000d00007202 */ /* 0x000fd60000000f00 */
[----:B------:R-:W-:Y:S01]  /*1b60*/  @!P0 IMAD.MOV.U32 R6, RZ, RZ, 0x7fffffff ;  /* 0x7fffffffff068424 */ /* 0x000fe200078e00ff */
[----:B------:R-:W-:Y:S06]  /*1b70*/  @!P0 BRA `(.L_x_61) ;  /* 0x0000000000348947 */ /* 0x000fec0003800000 */
[----:B------:R-:W-:-:S13]  /*1b80*/  FSETP.GTU.FTZ.AND P0, PT, |R0|, +INF , PT ;  /* 0x7f8000000000780b */ /* 0x000fda0003f1c200 */
[----:B------:R-:W-:Y:S01]  /*1b90*/  @P0 FADD.FTZ R6, R0, 1 ;  /* 0x3f80000000060421 */ /* 0x000fe20000010000 */
[----:B------:R-:W-:Y:S06]  /*1ba0*/  @P0 BRA `(.L_x_61) ;  /* 0x0000000000280947 */ /* 0x000fec0003800000 */
[----:B------:R-:W-:-:S13]  /*1bb0*/  FSETP.NEU.FTZ.AND P0, PT, |R0|, +INF , PT ;  /* 0x7f8000000000780b */ /* 0x000fda0003f1d200 */
[----:B------:R-:W-:-:S04]  /*1bc0*/  @P0 FFMA R8, R0, 1.84467440737095516160e+19, RZ ;  /* 0x5f80000000080823 */ /* 0x000fc800000000ff */
[----:B------:R-:W0:Y:S02]  /*1bd0*/  @P0 MUFU.RSQ R9, R8 ;  /* 0x0000000800090308 */ /* 0x000e240000001400 */
[----:B0-----:R-:W-:Y:S01]  /*1be0*/  @P0 FMUL.FTZ R11, R8, R9 ;  /* 0x00000009080b0220 */ /* 0x001fe20000410000 */
[----:B------:R-:W-:-:S03]  /*1bf0*/  @P0 FMUL.FTZ R9, R9, 0.5 ;  /* 0x3f00000009090820 */ /* 0x000fc60000410000 */
[----:B------:R-:W-:-:S04]  /*1c00*/  @P0 FADD.FTZ R6, -R11, -RZ ;  /* 0x800000ff0b060221 */ /* 0x000fc80000010100 */
[----:B------:R-:W-:Y:S01]  /*1c10*/  @P0 FFMA R10, R11, R6, R8 ;  /* 0x000000060b0a0223 */ /* 0x000fe20000000008 */
[----:B------:R-:W-:-:S03]  /*1c20*/  @!P0 MOV R6, R0 ;  /* 0x0000000000068202 */ /* 0x000fc60000000f00 */
[----:B------:R-:W-:-:S04]  /*1c30*/  @P0 FFMA R9, R10, R9, R11 ;  /* 0x000000090a090223 */ /* 0x000fc8000000000b */
[----:B------:R-:W-:-:S07]  /*1c40*/  @P0 FMUL.FTZ R6, R9, 2.3283064365386962891e-10 ;  /* 0x2f80000009060820 */ /* 0x000fce0000410000 */
.L_x_61:
[----:B------:R-:W-:Y:S02]  /*1c50*/  HFMA2 R9, -RZ, RZ, 0, 0 ;  /* 0x00000000ff097431 */ /* 0x000fe400000001ff */
[----:B------:R-:W-:-:S04]  /*1c60*/  IMAD.MOV.U32 R8, RZ, RZ, R12 ;  /* 0x000000ffff087224 */ /* 0x000fc800078e000c */
[----:B------:R-:W-:Y:S05]  /*1c70*/  RET.REL.NODEC R8 `(_Z23logPolarTransformKernelP5PointifiiiP9Point_rgb4Gaze8Vector3dS4_f) ;  /* 0xffffffe008e07950 */ /* 0x000fea0003c3ffff */
        .weak           $__internal_4_$__cuda_sm3x_div_rn_noftz_f32_slowpath
        .type           $__internal_4_$__cuda_sm3x_div_rn_noftz_f32_slowpath,@function
        .size           $__internal_4_$__cuda_sm3x_div_rn_noftz_f32_slowpath,(.L_x_79 - $__internal_4_$__cuda_sm3x_div_rn_noftz_f32_slowpath)
$__internal_4_$__cuda_sm3x_div_rn_noftz_f32_slowpath:
[----:B------:R-:W-:Y:S01]  /*1c80*/  SHF.R.U32.HI R14, RZ, 0x17, R11 ;  /* 0x00000017ff0e7819 */ /* 0x000fe2000001160b */
[----:B------:R-:W-:Y:S01]  /*1c90*/  BSSY.RECONVERGENT B1, `(.L_x_62) ;  /* 0x0000062000017945 */ /* 0x000fe20003800200 */
[----:B------:R-:W-:Y:S02]  /*1ca0*/  SHF.R.U32.HI R15, RZ, 0x17, R10 ;  /* 0x00000017ff0f7819 */ /* 0x000fe4000001160a */
[----:B------:R-:W-:Y:S02]  /*1cb0*/  LOP3.LUT R14, R14, 0xff, RZ, 0xc0, !PT ;  /* 0x000000ff0e0e7812 */ /* 0x000fe400078ec0ff */
[----:B------:R-:W-:-:S03]  /*1cc0*/  LOP3.LUT R20, R15, 0xff, RZ, 0xc0, !PT ;  /* 0x000000ff0f147812 */ /* 0x000fc600078ec0ff */
[----:B------:R-:W-:Y:S01]  /*1cd0*/  VIADD R17, R14, 0xffffffff ;  /* 0xffffffff0e117836 */ /* 0x000fe20000000000 */
[----:B------:R-:W-:-:S04]  /*1ce0*/  IADD3 R16, PT, PT, R20, -0x1, RZ ;  /* 0xffffffff14107810 */ /* 0x000fc80007ffe0ff */
        /* <DEDUP_REMOVED lines=25> */
[----:B------:R-:W-:Y:S02]  /*1e80*/  @!P1 FFMA R11, R11, 1.84467440737095516160e+19, RZ ;  /* 0x5f8000000b0b9823 */ /* 0x000fe400000000ff */
[----:B------:R-:W-:-:S07]  /*1e90*/  @!P1 IADD3 R15, PT, PT, R15, 0x40, RZ ;  /* 0x000000400f0f9810 */ /* 0x000fce0007ffe0ff */
.L_x_63:
[----:B------:R-:W-:Y:S01]  /*1ea0*/  LEA R16, R14, 0xc0800000, 0x17 ;  /* 0xc08000000e107811 */ /* 0x000fe200078eb8ff */
[----:B------:R-:W-:Y:S04]  /*1eb0*/  BSSY.RECONVERGENT B2, `(.L_x_68) ;  /* 0x0000036000027945 */ /* 0x000fe80003800200 */
[----:B------:R-:W-:Y:S01]  /*1ec0*/  IMAD.IADD R18, R11, 0x1, -R16 ;  /* 0x000000010b127824 */ /* 0x000fe200078e0a10 */
[----:B------:R-:W-:-:S03]  /*1ed0*/  IADD3 R11, PT, PT, R20, -0x7f, RZ ;  /* 0xffffff81140b7810 */ /* 0x000fc60007ffe0ff */
[----:B------:R-:W0:Y:S01]  /*1ee0*/  MUFU.RCP R17, R18 ;  /* 0x0000001200117308 */ /* 0x000e220000001000 */
[----:B------:R-:W-:Y:S01]  /*1ef0*/  FADD.FTZ R19, -R18, -RZ ;  /* 0x800000ff12137221 */ /* 0x000fe20000010100 */
[C---:B------:R-:W-:Y:S01]  /*1f00*/  IMAD R10, R11.reuse, -0x800000, R10 ;  /* 0xff8000000b0a7824 */ /* 0x040fe200078e020a */
[----:B------:R-:W-:-:S05]  /*1f10*/  IADD3 R14, PT, PT, R11, 0x7f, -R14 ;  /* 0x0000007f0b0e7810 */ /* 0x000fca0007ffe80e */
[----:B------:R-:W-:Y:S02]  /*1f20*/  IMAD.IADD R14, R14, 0x1, R15 ;  /* 0x000000010e0e7824 */ /* 0x000fe400078e020f */
[----:B0-----:R-:W-:-:S04]  /*1f30*/  FFMA R16, R17, R19, 1 ;  /* 0x3f80000011107423 */ /* 0x001fc80000000013 */
[----:B------:R-:W-:-:S04]  /*1f40*/  FFMA R17, R17, R16, R17 ;  /* 0x0000001011117223 */ /* 0x000fc80000000011 */
[----:B------:R-:W-:-:S04]  /*1f50*/  FFMA R16, R10, R17, RZ ;  /* 0x000000110a107223 */ /* 0x000fc800000000ff */
[----:B------:R-:W-:-:S04]  /*1f60*/  FFMA R20, R19, R16, R10 ;  /* 0x0000001013147223 */ /* 0x000fc8000000000a */
[----:B------:R-:W-:-:S04]  /*1f70*/  FFMA R16, R17, R20, R16 ;  /* 0x0000001411107223 */ /* 0x000fc80000000010 */
[----:B------:R-:W-:-:S04]  /*1f80*/  FFMA R19, R19, R16, R10 ;  /* 0x0000001013137223 */ /* 0x000fc8000000000a */
[----:B------:R-:W-:-:S05]  /*1f90*/  FFMA R10, R17, R19, R16 ;  /* 0x00000013110a7223 */ /* 0x000fca0000000010 */
[----:B------:R-:W-:-:S04]  /*1fa0*/  SHF.R.U32.HI R11, RZ, 0x17, R10 ;  /* 0x00000017ff0b7819 */ /* 0x000fc8000001160a */
[----:B------:R-:W-:-:S04]  /*1fb0*/  LOP3.LUT R11, R11, 0xff, RZ, 0xc0, !PT ;  /* 0x000000ff0b0b7812 */ /* 0x000fc800078ec0ff */
[----:B------:R-:W-:-:S05]  /*1fc0*/  IADD3 R18, PT, PT, R11, R14, RZ ;  /* 0x0000000e0b127210 */ /* 0x000fca0007ffe0ff */
[----:B------:R-:W-:-:S05]  /*1fd0*/  VIADD R11, R18, 0xffffffff ;  /* 0xffffffff120b7836 */ /* 0x000fca0000000000 */
        /* <DEDUP_REMOVED lines=10> */
[C---:B------:R-:W-:Y:S02]  /*2080*/  IADD3 R15, PT, PT, R18.reuse, 0x20, RZ ;  /* 0x00000020120f7810 */ /* 0x040fe40007ffe0ff */
[----:B------:R-:W-:Y:S02]  /*2090*/  ISETP.NE.AND P3, PT, R18, RZ, PT ;  /* 0x000000ff1200720c */ /* 0x000fe40003f65270 */
[----:B------:R-:W-:Y:S01]  /*20a0*/  LOP3.LUT R14, R11, 0x7fffff, RZ, 0xc0, !PT ;  /* 0x007fffff0b0e7812 */ /* 0x000fe200078ec0ff */
[CCC-:B------:R-:W-:Y:S01]  /*20b0*/  FFMA.RP R11, R17.reuse, R19.reuse, R16.reuse ;  /* 0x00000013110b7223 */ /* 0x1c0fe20000008010 */
[----:B------:R-:W-:Y:S01]  /*20c0*/  FFMA.RM R16, R17, R19, R16 ;  /* 0x0000001311107223 */ /* 0x000fe20000004010 */
[----:B------:R-:W-:Y:S01]  /*20d0*/  IMAD.MOV R17, RZ, RZ, -R18 ;  /* 0x000000ffff117224 */ /* 0x000fe200078e0a12 */
[----:B------:R-:W-:Y:S02]  /*20e0*/  LOP3.LUT R14, R14, 0x800000, RZ, 0xfc, !PT ;  /* 0x008000000e0e7812 */ /* 0x000fe400078efcff */
[----:B------:R-:W-:-:S02]  /*20f0*/  ISETP.NE.AND P1, PT, R18, RZ, PT ;  /* 0x000000ff1200720c */ /* 0x000fc40003f25270 */
[----:B------:R-:W-:Y:S02]  /*2100*/  SHF.L.U32 R15, R14, R15, RZ ;  /* 0x0000000f0e0f7219 */ /* 0x000fe400000006ff */
[----:B------:R-:W-:Y:S02]  /*2110*/  FSETP.NEU.FTZ.AND P0, PT, R11, R16, PT ;  /* 0x000000100b00720b */ /* 0x000fe40003f1d000 */
[----:B------:R-:W-:Y:S02]  /*2120*/  SEL R11, R17, RZ, P3 ;  /* 0x000000ff110b7207 */ /* 0x000fe40001800000 */
[----:B------:R-:W-:Y:S02]  /*2130*/  ISETP.NE.AND P1, PT, R15, RZ, P1 ;  /* 0x000000ff0f00720c */ /* 0x000fe40000f25270 */
[----:B------:R-:W-:Y:S02]  /*2140*/  SHF.R.U32.HI R11, RZ, R11, R14 ;  /* 0x0000000bff0b7219 */ /* 0x000fe4000001160e */
[----:B------:R-:W-:-:S02]  /*2150*/  PLOP3.LUT P0, PT, P0, P1, PT, 0xf8, 0x8f ;  /* 0x00000000008f781c */ /* 0x000fc40000703f70 */
[----:B------:R-:W-:Y:S02]  /*2160*/  SHF.R.U32.HI R15, RZ, 0x1, R11 ;  /* 0x00000001ff0f7819 */ /* 0x000fe4000001160b */
[----:B------:R-:W-:-:S04]  /*2170*/  SEL R14, RZ, 0x1, !P0 ;  /* 0x00000001ff0e7807 */ /* 0x000fc80004000000 */
[----:B------:R-:W-:-:S04]  /*2180*/  LOP3.LUT R14, R14, 0x1, R15, 0xf8, !PT ;  /* 0x000000010e0e7812 */ /* 0x000fc800078ef80f */
[----:B------:R-:W-:-:S04]  /*2190*/  LOP3.LUT R14, R14, R11, RZ, 0xc0, !PT ;  /* 0x0000000b0e0e7212 */ /* 0x000fc800078ec0ff */
[----:B------:R-:W-:-:S04]  /*21a0*/  IADD3 R15, PT, PT, R15, R14, RZ ;  /* 0x0000000e0f0f7210 */ /* 0x000fc80007ffe0ff */
[----:B------:R-:W-:Y:S01]  /*21b0*/  LOP3.LUT R10, R15, R10, RZ, 0xfc, !PT ;  /* 0x0000000a0f0a7212 */ /* 0x000fe200078efcff */
[----:B------:R-:W-:Y:S06]  /*21c0*/  BRA `(.L_x_71) ;  /* 0x0000000000107947 */ /* 0x000fec0003800000 */
.L_x_70:
[----:B------:R-:W-:-:S04]  /*21d0*/  LOP3.LUT R10, R10, 0x80000000, RZ, 0xc0, !PT ;  /* 0x800000000a0a7812 */ /* 0x000fc800078ec0ff */
[----:B------:R-:W-:Y:S01]  /*21e0*/  LOP3.LUT R10, R10, 0x7f800000, RZ, 0xfc, !PT ;  /* 0x7f8000000a0a7812 */ /* 0x000fe200078efcff */
[----:B------:R-:W-:Y:S06]  /*21f0*/  BRA `(.L_x_71) ;  /* 0x0000000000047947 */ /* 0x000fec0003800000 */
.L_x_69:
[----:B------:R-:W-:-:S07]  /*2200*/  IMAD R10, R14, 0x800000, R10 ;  /* 0x008000000e0a7824 */ /* 0x000fce00078e020a */
.L_x_71:
[----:B------:R-:W-:Y:S05]  /*2210*/  BSYNC.RECONVERGENT B2 ;  /* 0x0000000000027941 */ /* 0x000fea0003800200 */
.L_x_68:
[----:B------:R-:W-:Y:S05]  /*2220*/  BRA `(.L_x_72) ;  /* 0x0000000000207947 */ /* 0x000fea0003800000 */
.L_x_67:
[----:B------:R-:W-:-:S04]  /*2230*/  LOP3.LUT R10, R11, 0x80000000, R10, 0x48, !PT ;  /* 0x800000000b0a7812 */ /* 0x000fc800078e480a */
[----:B------:R-:W-:Y:S01]  /*2240*/  LOP3.LUT R10, R10, 0x7f800000, RZ, 0xfc, !PT ;  /* 0x7f8000000a0a7812 */ /* 0x000fe200078efcff */
[----:B------:R-:W-:Y:S06]  /*2250*/  BRA `(.L_x_72) ;  /* 0x0000000000147947 */ /* 0x000fec0003800000 */
.L_x_66:
[----:B------:R-:W-:Y:S01]  /*2260*/  LOP3.LUT R10, R11, 0x80000000, R10, 0x48, !PT ;  /* 0x800000000b0a7812 */ /* 0x000fe200078e480a */
[----:B------:R-:W-:Y:S06]  /*2270*/  BRA `(.L_x_72) ;  /* 0x00000000000c7947 */ /* 0x000fec0003800000 */
.L_x_65:
[----:B------:R-:W0:Y:S01]  /*2280*/  MUFU.RSQ R10, -QNAN ;  /* 0xffc00000000a7908 */ /* 0x000e220000001400 */
[----:B------:R-:W-:Y:S05]  /*2290*/  BRA `(.L_x_72) ;  /* 0x0000000000047947 */ /* 0x000fea0003800000 */
.L_x_64:
[----:B------:R-:W-:-:S07]  /*22a0*/  FADD.FTZ R10, R10, R11 ;  /* 0x0000000b0a0a7221 */ /* 0x000fce0000010000 */
.L_x_72:
[----:B------:R-:W-:Y:S05]  /*22b0*/  BSYNC.RECONVERGENT B1 ;  /* 0x0000000000017941 */ /* 0x000fea0003800200 */
.L_x_62:
[----:B------:R-:W-:Y:S01]  /*22c0*/  HFMA2 R11, -RZ, RZ, 0, 0 ;  /* 0x00000000ff0b7431 */ /* 0x000fe200000001ff */
[----:B0-----:R-:W-:Y:S01]  /*22d0*/  MOV R14, R10 ;  /* 0x0000000a000e7202 */ /* 0x001fe20000000f00 */
[----:B------:R-:W-:-:S04]  /*22e0*/  IMAD.MOV.U32 R10, RZ, RZ, R12 ;  /* 0x000000ffff0a7224 */ /* 0x000fc800078e000c */
[----:B------:R-:W-:Y:S05]  /*22f0*/  RET.REL.NODEC R10 `(_Z23logPolarTransformKernelP5PointifiiiP9Point_rgb4Gaze8Vector3dS4_f) ;  /* 0xffffffdc0a407950 */ /* 0x000fea0003c3ffff */
.L_x_73:
        /* <DEDUP_REMOVED lines=16> */
.L_x_79:


//--------------------- .text._Z11setlogPolariP9Point_rgb --------------------------
	.section	.text._Z11setlogPolariP9Point_rgb,"ax",@progbits
	.align	128
        .global         _Z11setlogPolariP9Point_rgb
        .type           _Z11setlogPolariP9Point_rgb,@function
        .size           _Z11setlogPolariP9Point_rgb,(.L_x_82 - _Z11setlogPolariP9Point_rgb)
        .other          _Z11setlogPolariP9Point_rgb,@"STO_CUDA_ENTRY STV_DEFAULT"
_Z11setlogPolariP9Point_rgb:
.text._Z11setlogPolariP9Point_rgb:
        /* <DEDUP_REMOVED lines=10> */
[----:B------:R-:W-:Y:S02]  /*00a0*/  HFMA2 R7, -RZ, RZ, 3.390625, 0 ;  /* 0x42c80000ff077431 */ /* 0x000fe400000001ff */
[----:B0-----:R-:W-:-:S05]  /*00b0*/  IMAD.WIDE R2, R5, 0x18, R2 ;  /* 0x0000001805027825 */ /* 0x001fca00078e0202 */
[----:B-1----:R-:W-:Y:S04]  /*00c0*/  STG.E desc[UR4][R2.64+0x10], R7 ;  /* 0x0000100702007986 */ /* 0x002fe8000c101904 */
[----:B------:R-:W-:Y:S01]  /*00d0*/  STG.E desc[UR4][R2.64+0xc], RZ ;  /* 0x00000cff02007986 */ /* 0x000fe2000c101904 */
[----:B------:R-:W-:Y:S05]  /*00e0*/  EXIT ;  /* 0x000000000000794d */ /* 0x000fea0003800000 */
.L_x_74:
        /* <DEDUP_REMOVED lines=9> */
.L_x_82:


//--------------------- .nv.global.init           --------------------------
	.section	.nv.global.init,"aw",@progbits
	.align	4
.nv.global.init:
	.type		__cudart_i2opi_f,@object
	.size		__cudart_i2opi_f,(.L_0 - __cudart_i2opi_f)
__cudart_i2opi_f:
        /*0000*/ 	.byte	0x41, 0x90, 0x43, 0x3c, 0x99, 0x95, 0x62, 0xdb, 0xc0, 0xdd, 0x34, 0xf5, 0xd1, 0x57, 0x27, 0xfc
        /*0010*/ 	.byte	0x29, 0x15, 0x44, 0x4e, 0x6e, 0x83, 0xf9, 0xa2
.L_0:


//--------------------- .nv.shared.reserved.0     --------------------------
	.section	.nv.shared.reserved.0,"aw",@nobits
	.weak		__nv_reservedSMEM_offset_0_alias
	.size		__nv_reservedSMEM_offset_0_alias, 0, 64
	.other		__nv_reservedSMEM_offset_0_alias,@"STO_CUDA_RESERVED_SHARED STV_DEFAULT"
__nv_reservedSMEM_offset_0_alias:
	.zero		0
	.zero		64


//--------------------- .nv.constant0._Z25logPolarToCartesianKernelP9Point_rgbiiiP5Pointif4Gaze8Vector3dS4_f --------------------------
	.section	.nv.constant0._Z25logPolarToCartesianKernelP9Point_rgbiiiP5Pointif4Gaze8Vector3dS4_f,"a",@progbits
	.sectionflags	@""
	.align	4
.nv.constant0._Z25logPolarToCartesianKernelP9Point_rgbiiiP5Pointif4Gaze8Vector3dS4_f:
	.zero		1036


//--------------------- .nv.constant0._Z23logPolarTransformKernelP5PointifiiiP9Point_rgb4Gaze8Vector3dS4_f --------------------------
	.section	.nv.constant0._Z23logPolarTransformKernelP5PointifiiiP9Point_rgb4Gaze8Vector3dS4_f,"a",@progbits
	.sectionflags	@""
	.align	4
.nv.constant0._Z23logPolarTransformKernelP5PointifiiiP9Point_rgb4Gaze8Vector3dS4_f:
	.zero		1036


//--------------------- .nv.constant0._Z11setlogPolariP9Point_rgb --------------------------
	.section	.nv.constant0._Z11setlogPolariP9Point_rgb,"a",@progbits
	.sectionflags	@""
	.align	4
.nv.constant0._Z11setlogPolariP9Point_rgb:
	.zero		912


//--------------------- SYMBOLS --------------------------

	.type		.nv.reservedSmem.offset0,@object
	.size		.nv.reservedSmem.offset0,0x4
